//
// Generated by NVIDIA NVVM Compiler
//
// Compiler Build ID: CL-36424714
// Cuda compilation tools, release 13.0, V13.0.88
// Based on NVVM 20.0.0
//

.version 9.0
.target sm_100
.address_size 64

	// .globl	_Z18monte_carlo_kernelPfffffiiy
.global .align 4 .b8 precalc_xorwow_matrix[102400];
.global .align 4 .b8 precalc_xorwow_offset_matrix[102400];
.global .align 4 .b8 mrg32k3aM1[2304];
.global .align 4 .b8 mrg32k3aM2[2304];
.global .align 4 .b8 mrg32k3aM1SubSeq[2016];
.global .align 4 .b8 mrg32k3aM2SubSeq[2016];
.global .align 4 .b8 mrg32k3aM1Seq[2304];
.global .align 4 .b8 mrg32k3aM2Seq[2304];
.const .align 8 .b8 __cr_lgamma_table[72];

.visible .entry _Z18monte_carlo_kernelPfffffiiy(
	.param .u64 .ptr .align 1 _Z18monte_carlo_kernelPfffffiiy_param_0,
	.param .f32 _Z18monte_carlo_kernelPfffffiiy_param_1,
	.param .f32 _Z18monte_carlo_kernelPfffffiiy_param_2,
	.param .f32 _Z18monte_carlo_kernelPfffffiiy_param_3,
	.param .f32 _Z18monte_carlo_kernelPfffffiiy_param_4,
	.param .u32 _Z18monte_carlo_kernelPfffffiiy_param_5,
	.param .u32 _Z18monte_carlo_kernelPfffffiiy_param_6,
	.param .u64 _Z18monte_carlo_kernelPfffffiiy_param_7
)
{
	.local .align 8 .b8 	__local_depot0[48];
	.reg .b64 	%SP;
	.reg .b64 	%SPL;
	.reg .pred 	%p<75>;
	.reg .b32 	%r<1301>;
	.reg .b32 	%f<116>;
	.reg .b64 	%rd<35>;

	mov.u64 	%SPL, __local_depot0;
	ld.param.u64 	%rd14, [_Z18monte_carlo_kernelPfffffiiy_param_0];
	ld.param.f32 	%f114, [_Z18monte_carlo_kernelPfffffiiy_param_1];
	ld.param.f32 	%f9, [_Z18monte_carlo_kernelPfffffiiy_param_4];
	ld.param.u32 	%r579, [_Z18monte_carlo_kernelPfffffiiy_param_5];
	ld.param.u32 	%r580, [_Z18monte_carlo_kernelPfffffiiy_param_6];
	ld.param.u64 	%rd13, [_Z18monte_carlo_kernelPfffffiiy_param_7];
	cvta.to.global.u64 	%rd1, %rd14;
	mov.u32 	%r581, %ctaid.x;
	mov.u32 	%r582, %ntid.x;
	mov.u32 	%r583, %tid.x;
	mad.lo.s32 	%r1, %r581, %r582, %r583;
	setp.ge.s32 	%p1, %r1, %r580;
	@%p1 bra 	$L__BB0_123;
	add.u64 	%rd2, %SPL, 0;
	cvt.u32.u64 	%r584, %rd13;
	xor.b32  	%r585, %r584, -1429050551;
	mul.lo.s32 	%r2, %r585, 1099087573;
	{ .reg .b32 tmp; mov.b64 {tmp, %r586}, %rd13; }
	xor.b32  	%r3, %r586, -136515619;
	mul.lo.s32 	%r587, %r3, -1703105765;
	add.s32 	%r588, %r2, %r587;
	add.s32 	%r1296, %r588, 6615241;
	add.s32 	%r1017, %r2, 123456789;
	st.local.v2.u32 	[%rd2], {%r1296, %r1017};
	xor.b32  	%r1016, %r2, 362436069;
	add.s32 	%r1015, %r587, 521288629;
	st.local.v2.u32 	[%rd2+8], {%r1016, %r1015};
	xor.b32  	%r1014, %r587, 88675123;
	add.s32 	%r1013, %r2, 5783321;
	st.local.v2.u32 	[%rd2+16], {%r1014, %r1013};
	setp.eq.s32 	%p2, %r1, 0;
	@%p2 bra 	$L__BB0_116;
	cvt.s64.s32 	%rd34, %r1;
	mov.b32 	%r1000, 0;
$L__BB0_3:
	mov.u64 	%rd4, %rd34;
	and.b64  	%rd5, %rd4, 3;
	setp.eq.s64 	%p3, %rd5, 0;
	@%p3 bra 	$L__BB0_115;
	mul.wide.u32 	%rd16, %r1000, 3200;
	mov.u64 	%rd17, precalc_xorwow_matrix;
	add.s64 	%rd6, %rd17, %rd16;
	mov.b32 	%r1013, 0;
	mov.u32 	%r1014, %r1013;
	mov.u32 	%r1015, %r1013;
	mov.u32 	%r1016, %r1013;
	mov.u32 	%r1017, %r1013;
	mov.u32 	%r1006, %r1013;
$L__BB0_5:
	mul.wide.u32 	%rd18, %r1006, 4;
	add.s64 	%rd19, %rd2, %rd18;
	ld.local.u32 	%r22, [%rd19+4];
	shl.b32 	%r23, %r1006, 5;
	mov.b32 	%r1012, 0;
$L__BB0_6:
	.pragma "nounroll";
	shr.u32 	%r592, %r22, %r1012;
	and.b32  	%r593, %r592, 1;
	setp.eq.b32 	%p4, %r593, 1;
	not.pred 	%p5, %p4;
	add.s32 	%r594, %r23, %r1012;
	mul.lo.s32 	%r595, %r594, 5;
	mul.wide.u32 	%rd20, %r595, 4;
	add.s64 	%rd7, %rd6, %rd20;
	@%p5 bra 	$L__BB0_8;
	ld.global.u32 	%r596, [%rd7];
	xor.b32  	%r1017, %r1017, %r596;
	ld.global.u32 	%r597, [%rd7+4];
	xor.b32  	%r1016, %r1016, %r597;
	ld.global.u32 	%r598, [%rd7+8];
	xor.b32  	%r1015, %r1015, %r598;
	ld.global.u32 	%r599, [%rd7+12];
	xor.b32  	%r1014, %r1014, %r599;
	ld.global.u32 	%r600, [%rd7+16];
	xor.b32  	%r1013, %r1013, %r600;
$L__BB0_8:
	and.b32  	%r602, %r592, 2;
	setp.eq.s32 	%p6, %r602, 0;
	@%p6 bra 	$L__BB0_10;
	ld.global.u32 	%r603, [%rd7+20];
	xor.b32  	%r1017, %r1017, %r603;
	ld.global.u32 	%r604, [%rd7+24];
	xor.b32  	%r1016, %r1016, %r604;
	ld.global.u32 	%r605, [%rd7+28];
	xor.b32  	%r1015, %r1015, %r605;
	ld.global.u32 	%r606, [%rd7+32];
	xor.b32  	%r1014, %r1014, %r606;
	ld.global.u32 	%r607, [%rd7+36];
	xor.b32  	%r1013, %r1013, %r607;
$L__BB0_10:
	and.b32  	%r609, %r592, 4;
	setp.eq.s32 	%p7, %r609, 0;
	@%p7 bra 	$L__BB0_12;
	ld.global.u32 	%r610, [%rd7+40];
	xor.b32  	%r1017, %r1017, %r610;
	ld.global.u32 	%r611, [%rd7+44];
	xor.b32  	%r1016, %r1016, %r611;
	ld.global.u32 	%r612, [%rd7+48];
	xor.b32  	%r1015, %r1015, %r612;
	ld.global.u32 	%r613, [%rd7+52];
	xor.b32  	%r1014, %r1014, %r613;
	ld.global.u32 	%r614, [%rd7+56];
	xor.b32  	%r1013, %r1013, %r614;
$L__BB0_12:
	and.b32  	%r616, %r592, 8;
	setp.eq.s32 	%p8, %r616, 0;
	@%p8 bra 	$L__BB0_14;
	ld.global.u32 	%r617, [%rd7+60];
	xor.b32  	%r1017, %r1017, %r617;
	ld.global.u32 	%r618, [%rd7+64];
	xor.b32  	%r1016, %r1016, %r618;
	ld.global.u32 	%r619, [%rd7+68];
	xor.b32  	%r1015, %r1015, %r619;
	ld.global.u32 	%r620, [%rd7+72];
	xor.b32  	%r1014, %r1014, %r620;
	ld.global.u32 	%r621, [%rd7+76];
	xor.b32  	%r1013, %r1013, %r621;
$L__BB0_14:
	and.b32  	%r623, %r592, 16;
	setp.eq.s32 	%p9, %r623, 0;
	@%p9 bra 	$L__BB0_16;
	ld.global.u32 	%r624, [%rd7+80];
	xor.b32  	%r1017, %r1017, %r624;
	ld.global.u32 	%r625, [%rd7+84];
	xor.b32  	%r1016, %r1016, %r625;
	ld.global.u32 	%r626, [%rd7+88];
	xor.b32  	%r1015, %r1015, %r626;
	ld.global.u32 	%r627, [%rd7+92];
	xor.b32  	%r1014, %r1014, %r627;
	ld.global.u32 	%r628, [%rd7+96];
	xor.b32  	%r1013, %r1013, %r628;
$L__BB0_16:
	and.b32  	%r630, %r592, 32;
	setp.eq.s32 	%p10, %r630, 0;
	@%p10 bra 	$L__BB0_18;
	ld.global.u32 	%r631, [%rd7+100];
	xor.b32  	%r1017, %r1017, %r631;
	ld.global.u32 	%r632, [%rd7+104];
	xor.b32  	%r1016, %r1016, %r632;
	ld.global.u32 	%r633, [%rd7+108];
	xor.b32  	%r1015, %r1015, %r633;
	ld.global.u32 	%r634, [%rd7+112];
	xor.b32  	%r1014, %r1014, %r634;
	ld.global.u32 	%r635, [%rd7+116];
	xor.b32  	%r1013, %r1013, %r635;
$L__BB0_18:
	and.b32  	%r637, %r592, 64;
	setp.eq.s32 	%p11, %r637, 0;
	@%p11 bra 	$L__BB0_20;
	ld.global.u32 	%r638, [%rd7+120];
	xor.b32  	%r1017, %r1017, %r638;
	ld.global.u32 	%r639, [%rd7+124];
	xor.b32  	%r1016, %r1016, %r639;
	ld.global.u32 	%r640, [%rd7+128];
	xor.b32  	%r1015, %r1015, %r640;
	ld.global.u32 	%r641, [%rd7+132];
	xor.b32  	%r1014, %r1014, %r641;
	ld.global.u32 	%r642, [%rd7+136];
	xor.b32  	%r1013, %r1013, %r642;
$L__BB0_20:
	and.b32  	%r644, %r592, 128;
	setp.eq.s32 	%p12, %r644, 0;
	@%p12 bra 	$L__BB0_22;
	ld.global.u32 	%r645, [%rd7+140];
	xor.b32  	%r1017, %r1017, %r645;
	ld.global.u32 	%r646, [%rd7+144];
	xor.b32  	%r1016, %r1016, %r646;
	ld.global.u32 	%r647, [%rd7+148];
	xor.b32  	%r1015, %r1015, %r647;
	ld.global.u32 	%r648, [%rd7+152];
	xor.b32  	%r1014, %r1014, %r648;
	ld.global.u32 	%r649, [%rd7+156];
	xor.b32  	%r1013, %r1013, %r649;
$L__BB0_22:
	and.b32  	%r651, %r592, 256;
	setp.eq.s32 	%p13, %r651, 0;
	@%p13 bra 	$L__BB0_24;
	ld.global.u32 	%r652, [%rd7+160];
	xor.b32  	%r1017, %r1017, %r652;
	ld.global.u32 	%r653, [%rd7+164];
	xor.b32  	%r1016, %r1016, %r653;
	ld.global.u32 	%r654, [%rd7+168];
	xor.b32  	%r1015, %r1015, %r654;
	ld.global.u32 	%r655, [%rd7+172];
	xor.b32  	%r1014, %r1014, %r655;
	ld.global.u32 	%r656, [%rd7+176];
	xor.b32  	%r1013, %r1013, %r656;
$L__BB0_24:
	and.b32  	%r658, %r592, 512;
	setp.eq.s32 	%p14, %r658, 0;
	@%p14 bra 	$L__BB0_26;
	ld.global.u32 	%r659, [%rd7+180];
	xor.b32  	%r1017, %r1017, %r659;
	ld.global.u32 	%r660, [%rd7+184];
	xor.b32  	%r1016, %r1016, %r660;
	ld.global.u32 	%r661, [%rd7+188];
	xor.b32  	%r1015, %r1015, %r661;
	ld.global.u32 	%r662, [%rd7+192];
	xor.b32  	%r1014, %r1014, %r662;
	ld.global.u32 	%r663, [%rd7+196];
	xor.b32  	%r1013, %r1013, %r663;
$L__BB0_26:
	and.b32  	%r665, %r592, 1024;
	setp.eq.s32 	%p15, %r665, 0;
	@%p15 bra 	$L__BB0_28;
	ld.global.u32 	%r666, [%rd7+200];
	xor.b32  	%r1017, %r1017, %r666;
	ld.global.u32 	%r667, [%rd7+204];
	xor.b32  	%r1016, %r1016, %r667;
	ld.global.u32 	%r668, [%rd7+208];
	xor.b32  	%r1015, %r1015, %r668;
	ld.global.u32 	%r669, [%rd7+212];
	xor.b32  	%r1014, %r1014, %r669;
	ld.global.u32 	%r670, [%rd7+216];
	xor.b32  	%r1013, %r1013, %r670;
$L__BB0_28:
	and.b32  	%r672, %r592, 2048;
	setp.eq.s32 	%p16, %r672, 0;
	@%p16 bra 	$L__BB0_30;
	ld.global.u32 	%r673, [%rd7+220];
	xor.b32  	%r1017, %r1017, %r673;
	ld.global.u32 	%r674, [%rd7+224];
	xor.b32  	%r1016, %r1016, %r674;
	ld.global.u32 	%r675, [%rd7+228];
	xor.b32  	%r1015, %r1015, %r675;
	ld.global.u32 	%r676, [%rd7+232];
	xor.b32  	%r1014, %r1014, %r676;
	ld.global.u32 	%r677, [%rd7+236];
	xor.b32  	%r1013, %r1013, %r677;
$L__BB0_30:
	and.b32  	%r679, %r592, 4096;
	setp.eq.s32 	%p17, %r679, 0;
	@%p17 bra 	$L__BB0_32;
	ld.global.u32 	%r680, [%rd7+240];
	xor.b32  	%r1017, %r1017, %r680;
	ld.global.u32 	%r681, [%rd7+244];
	xor.b32  	%r1016, %r1016, %r681;
	ld.global.u32 	%r682, [%rd7+248];
	xor.b32  	%r1015, %r1015, %r682;
	ld.global.u32 	%r683, [%rd7+252];
	xor.b32  	%r1014, %r1014, %r683;
	ld.global.u32 	%r684, [%rd7+256];
	xor.b32  	%r1013, %r1013, %r684;
$L__BB0_32:
	and.b32  	%r686, %r592, 8192;
	setp.eq.s32 	%p18, %r686, 0;
	@%p18 bra 	$L__BB0_34;
	ld.global.u32 	%r687, [%rd7+260];
	xor.b32  	%r1017, %r1017, %r687;
	ld.global.u32 	%r688, [%rd7+264];
	xor.b32  	%r1016, %r1016, %r688;
	ld.global.u32 	%r689, [%rd7+268];
	xor.b32  	%r1015, %r1015, %r689;
	ld.global.u32 	%r690, [%rd7+272];
	xor.b32  	%r1014, %r1014, %r690;
	ld.global.u32 	%r691, [%rd7+276];
	xor.b32  	%r1013, %r1013, %r691;
$L__BB0_34:
	and.b32  	%r693, %r592, 16384;
	setp.eq.s32 	%p19, %r693, 0;
	@%p19 bra 	$L__BB0_36;
	ld.global.u32 	%r694, [%rd7+280];
	xor.b32  	%r1017, %r1017, %r694;
	ld.global.u32 	%r695, [%rd7+284];
	xor.b32  	%r1016, %r1016, %r695;
	ld.global.u32 	%r696, [%rd7+288];
	xor.b32  	%r1015, %r1015, %r696;
	ld.global.u32 	%r697, [%rd7+292];
	xor.b32  	%r1014, %r1014, %r697;
	ld.global.u32 	%r698, [%rd7+296];
	xor.b32  	%r1013, %r1013, %r698;
$L__BB0_36:
	and.b32  	%r700, %r592, 32768;
	setp.eq.s32 	%p20, %r700, 0;
	@%p20 bra 	$L__BB0_38;
	ld.global.u32 	%r701, [%rd7+300];
	xor.b32  	%r1017, %r1017, %r701;
	ld.global.u32 	%r702, [%rd7+304];
	xor.b32  	%r1016, %r1016, %r702;
	ld.global.u32 	%r703, [%rd7+308];
	xor.b32  	%r1015, %r1015, %r703;
	ld.global.u32 	%r704, [%rd7+312];
	xor.b32  	%r1014, %r1014, %r704;
	ld.global.u32 	%r705, [%rd7+316];
	xor.b32  	%r1013, %r1013, %r705;
$L__BB0_38:
	add.s32 	%r1012, %r1012, 16;
	setp.ne.s32 	%p21, %r1012, 32;
	@%p21 bra 	$L__BB0_6;
	mad.lo.s32 	%r706, %r1006, -31, %r23;
	add.s32 	%r1006, %r706, 1;
	setp.ne.s32 	%p22, %r1006, 5;
	@%p22 bra 	$L__BB0_5;
	st.local.u32 	[%rd2+4], %r1017;
	st.local.v2.u32 	[%rd2+8], {%r1016, %r1015};
	st.local.v2.u32 	[%rd2+16], {%r1014, %r1013};
	setp.eq.s64 	%p23, %rd5, 1;
	@%p23 bra 	$L__BB0_115;
	mov.b32 	%r1013, 0;
	mov.u32 	%r1014, %r1013;
	mov.u32 	%r1015, %r1013;
	mov.u32 	%r1016, %r1013;
	mov.u32 	%r1017, %r1013;
	mov.u32 	%r1098, %r1013;
$L__BB0_42:
	mul.wide.u32 	%rd21, %r1098, 4;
	add.s64 	%rd22, %rd2, %rd21;
	ld.local.u32 	%r198, [%rd22+4];
	shl.b32 	%r199, %r1098, 5;
	mov.b32 	%r1104, 0;
$L__BB0_43:
	.pragma "nounroll";
	shr.u32 	%r709, %r198, %r1104;
	and.b32  	%r710, %r709, 1;
	setp.eq.b32 	%p24, %r710, 1;
	not.pred 	%p25, %p24;
	add.s32 	%r711, %r199, %r1104;
	mul.lo.s32 	%r712, %r711, 5;
	mul.wide.u32 	%rd23, %r712, 4;
	add.s64 	%rd8, %rd6, %rd23;
	@%p25 bra 	$L__BB0_45;
	ld.global.u32 	%r713, [%rd8];
	xor.b32  	%r1017, %r1017, %r713;
	ld.global.u32 	%r714, [%rd8+4];
	xor.b32  	%r1016, %r1016, %r714;
	ld.global.u32 	%r715, [%rd8+8];
	xor.b32  	%r1015, %r1015, %r715;
	ld.global.u32 	%r716, [%rd8+12];
	xor.b32  	%r1014, %r1014, %r716;
	ld.global.u32 	%r717, [%rd8+16];
	xor.b32  	%r1013, %r1013, %r717;
$L__BB0_45:
	and.b32  	%r719, %r709, 2;
	setp.eq.s32 	%p26, %r719, 0;
	@%p26 bra 	$L__BB0_47;
	ld.global.u32 	%r720, [%rd8+20];
	xor.b32  	%r1017, %r1017, %r720;
	ld.global.u32 	%r721, [%rd8+24];
	xor.b32  	%r1016, %r1016, %r721;
	ld.global.u32 	%r722, [%rd8+28];
	xor.b32  	%r1015, %r1015, %r722;
	ld.global.u32 	%r723, [%rd8+32];
	xor.b32  	%r1014, %r1014, %r723;
	ld.global.u32 	%r724, [%rd8+36];
	xor.b32  	%r1013, %r1013, %r724;
$L__BB0_47:
	and.b32  	%r726, %r709, 4;
	setp.eq.s32 	%p27, %r726, 0;
	@%p27 bra 	$L__BB0_49;
	ld.global.u32 	%r727, [%rd8+40];
	xor.b32  	%r1017, %r1017, %r727;
	ld.global.u32 	%r728, [%rd8+44];
	xor.b32  	%r1016, %r1016, %r728;
	ld.global.u32 	%r729, [%rd8+48];
	xor.b32  	%r1015, %r1015, %r729;
	ld.global.u32 	%r730, [%rd8+52];
	xor.b32  	%r1014, %r1014, %r730;
	ld.global.u32 	%r731, [%rd8+56];
	xor.b32  	%r1013, %r1013, %r731;
$L__BB0_49:
	and.b32  	%r733, %r709, 8;
	setp.eq.s32 	%p28, %r733, 0;
	@%p28 bra 	$L__BB0_51;
	ld.global.u32 	%r734, [%rd8+60];
	xor.b32  	%r1017, %r1017, %r734;
	ld.global.u32 	%r735, [%rd8+64];
	xor.b32  	%r1016, %r1016, %r735;
	ld.global.u32 	%r736, [%rd8+68];
	xor.b32  	%r1015, %r1015, %r736;
	ld.global.u32 	%r737, [%rd8+72];
	xor.b32  	%r1014, %r1014, %r737;
	ld.global.u32 	%r738, [%rd8+76];
	xor.b32  	%r1013, %r1013, %r738;
$L__BB0_51:
	and.b32  	%r740, %r709, 16;
	setp.eq.s32 	%p29, %r740, 0;
	@%p29 bra 	$L__BB0_53;
	ld.global.u32 	%r741, [%rd8+80];
	xor.b32  	%r1017, %r1017, %r741;
	ld.global.u32 	%r742, [%rd8+84];
	xor.b32  	%r1016, %r1016, %r742;
	ld.global.u32 	%r743, [%rd8+88];
	xor.b32  	%r1015, %r1015, %r743;
	ld.global.u32 	%r744, [%rd8+92];
	xor.b32  	%r1014, %r1014, %r744;
	ld.global.u32 	%r745, [%rd8+96];
	xor.b32  	%r1013, %r1013, %r745;
$L__BB0_53:
	and.b32  	%r747, %r709, 32;
	setp.eq.s32 	%p30, %r747, 0;
	@%p30 bra 	$L__BB0_55;
	ld.global.u32 	%r748, [%rd8+100];
	xor.b32  	%r1017, %r1017, %r748;
	ld.global.u32 	%r749, [%rd8+104];
	xor.b32  	%r1016, %r1016, %r749;
	ld.global.u32 	%r750, [%rd8+108];
	xor.b32  	%r1015, %r1015, %r750;
	ld.global.u32 	%r751, [%rd8+112];
	xor.b32  	%r1014, %r1014, %r751;
	ld.global.u32 	%r752, [%rd8+116];
	xor.b32  	%r1013, %r1013, %r752;
$L__BB0_55:
	and.b32  	%r754, %r709, 64;
	setp.eq.s32 	%p31, %r754, 0;
	@%p31 bra 	$L__BB0_57;
	ld.global.u32 	%r755, [%rd8+120];
	xor.b32  	%r1017, %r1017, %r755;
	ld.global.u32 	%r756, [%rd8+124];
	xor.b32  	%r1016, %r1016, %r756;
	ld.global.u32 	%r757, [%rd8+128];
	xor.b32  	%r1015, %r1015, %r757;
	ld.global.u32 	%r758, [%rd8+132];
	xor.b32  	%r1014, %r1014, %r758;
	ld.global.u32 	%r759, [%rd8+136];
	xor.b32  	%r1013, %r1013, %r759;
$L__BB0_57:
	and.b32  	%r761, %r709, 128;
	setp.eq.s32 	%p32, %r761, 0;
	@%p32 bra 	$L__BB0_59;
	ld.global.u32 	%r762, [%rd8+140];
	xor.b32  	%r1017, %r1017, %r762;
	ld.global.u32 	%r763, [%rd8+144];
	xor.b32  	%r1016, %r1016, %r763;
	ld.global.u32 	%r764, [%rd8+148];
	xor.b32  	%r1015, %r1015, %r764;
	ld.global.u32 	%r765, [%rd8+152];
	xor.b32  	%r1014, %r1014, %r765;
	ld.global.u32 	%r766, [%rd8+156];
	xor.b32  	%r1013, %r1013, %r766;
$L__BB0_59:
	and.b32  	%r768, %r709, 256;
	setp.eq.s32 	%p33, %r768, 0;
	@%p33 bra 	$L__BB0_61;
	ld.global.u32 	%r769, [%rd8+160];
	xor.b32  	%r1017, %r1017, %r769;
	ld.global.u32 	%r770, [%rd8+164];
	xor.b32  	%r1016, %r1016, %r770;
	ld.global.u32 	%r771, [%rd8+168];
	xor.b32  	%r1015, %r1015, %r771;
	ld.global.u32 	%r772, [%rd8+172];
	xor.b32  	%r1014, %r1014, %r772;
	ld.global.u32 	%r773, [%rd8+176];
	xor.b32  	%r1013, %r1013, %r773;
$L__BB0_61:
	and.b32  	%r775, %r709, 512;
	setp.eq.s32 	%p34, %r775, 0;
	@%p34 bra 	$L__BB0_63;
	ld.global.u32 	%r776, [%rd8+180];
	xor.b32  	%r1017, %r1017, %r776;
	ld.global.u32 	%r777, [%rd8+184];
	xor.b32  	%r1016, %r1016, %r777;
	ld.global.u32 	%r778, [%rd8+188];
	xor.b32  	%r1015, %r1015, %r778;
	ld.global.u32 	%r779, [%rd8+192];
	xor.b32  	%r1014, %r1014, %r779;
	ld.global.u32 	%r780, [%rd8+196];
	xor.b32  	%r1013, %r1013, %r780;
$L__BB0_63:
	and.b32  	%r782, %r709, 1024;
	setp.eq.s32 	%p35, %r782, 0;
	@%p35 bra 	$L__BB0_65;
	ld.global.u32 	%r783, [%rd8+200];
	xor.b32  	%r1017, %r1017, %r783;
	ld.global.u32 	%r784, [%rd8+204];
	xor.b32  	%r1016, %r1016, %r784;
	ld.global.u32 	%r785, [%rd8+208];
	xor.b32  	%r1015, %r1015, %r785;
	ld.global.u32 	%r786, [%rd8+212];
	xor.b32  	%r1014, %r1014, %r786;
	ld.global.u32 	%r787, [%rd8+216];
	xor.b32  	%r1013, %r1013, %r787;
$L__BB0_65:
	and.b32  	%r789, %r709, 2048;
	setp.eq.s32 	%p36, %r789, 0;
	@%p36 bra 	$L__BB0_67;
	ld.global.u32 	%r790, [%rd8+220];
	xor.b32  	%r1017, %r1017, %r790;
	ld.global.u32 	%r791, [%rd8+224];
	xor.b32  	%r1016, %r1016, %r791;
	ld.global.u32 	%r792, [%rd8+228];
	xor.b32  	%r1015, %r1015, %r792;
	ld.global.u32 	%r793, [%rd8+232];
	xor.b32  	%r1014, %r1014, %r793;
	ld.global.u32 	%r794, [%rd8+236];
	xor.b32  	%r1013, %r1013, %r794;
$L__BB0_67:
	and.b32  	%r796, %r709, 4096;
	setp.eq.s32 	%p37, %r796, 0;
	@%p37 bra 	$L__BB0_69;
	ld.global.u32 	%r797, [%rd8+240];
	xor.b32  	%r1017, %r1017, %r797;
	ld.global.u32 	%r798, [%rd8+244];
	xor.b32  	%r1016, %r1016, %r798;
	ld.global.u32 	%r799, [%rd8+248];
	xor.b32  	%r1015, %r1015, %r799;
	ld.global.u32 	%r800, [%rd8+252];
	xor.b32  	%r1014, %r1014, %r800;
	ld.global.u32 	%r801, [%rd8+256];
	xor.b32  	%r1013, %r1013, %r801;
$L__BB0_69:
	and.b32  	%r803, %r709, 8192;
	setp.eq.s32 	%p38, %r803, 0;
	@%p38 bra 	$L__BB0_71;
	ld.global.u32 	%r804, [%rd8+260];
	xor.b32  	%r1017, %r1017, %r804;
	ld.global.u32 	%r805, [%rd8+264];
	xor.b32  	%r1016, %r1016, %r805;
	ld.global.u32 	%r806, [%rd8+268];
	xor.b32  	%r1015, %r1015, %r806;
	ld.global.u32 	%r807, [%rd8+272];
	xor.b32  	%r1014, %r1014, %r807;
	ld.global.u32 	%r808, [%rd8+276];
	xor.b32  	%r1013, %r1013, %r808;
$L__BB0_71:
	and.b32  	%r810, %r709, 16384;
	setp.eq.s32 	%p39, %r810, 0;
	@%p39 bra 	$L__BB0_73;
	ld.global.u32 	%r811, [%rd8+280];
	xor.b32  	%r1017, %r1017, %r811;
	ld.global.u32 	%r812, [%rd8+284];
	xor.b32  	%r1016, %r1016, %r812;
	ld.global.u32 	%r813, [%rd8+288];
	xor.b32  	%r1015, %r1015, %r813;
	ld.global.u32 	%r814, [%rd8+292];
	xor.b32  	%r1014, %r1014, %r814;
	ld.global.u32 	%r815, [%rd8+296];
	xor.b32  	%r1013, %r1013, %r815;
$L__BB0_73:
	and.b32  	%r817, %r709, 32768;
	setp.eq.s32 	%p40, %r817, 0;
	@%p40 bra 	$L__BB0_75;
	ld.global.u32 	%r818, [%rd8+300];
	xor.b32  	%r1017, %r1017, %r818;
	ld.global.u32 	%r819, [%rd8+304];
	xor.b32  	%r1016, %r1016, %r819;
	ld.global.u32 	%r820, [%rd8+308];
	xor.b32  	%r1015, %r1015, %r820;
	ld.global.u32 	%r821, [%rd8+312];
	xor.b32  	%r1014, %r1014, %r821;
	ld.global.u32 	%r822, [%rd8+316];
	xor.b32  	%r1013, %r1013, %r822;
$L__BB0_75:
	add.s32 	%r1104, %r1104, 16;
	setp.ne.s32 	%p41, %r1104, 32;
	@%p41 bra 	$L__BB0_43;
	mad.lo.s32 	%r823, %r1098, -31, %r199;
	add.s32 	%r1098, %r823, 1;
	setp.ne.s32 	%p42, %r1098, 5;
	@%p42 bra 	$L__BB0_42;
	st.local.u32 	[%rd2+4], %r1017;
	st.local.v2.u32 	[%rd2+8], {%r1016, %r1015};
	st.local.v2.u32 	[%rd2+16], {%r1014, %r1013};
	setp.ne.s64 	%p43, %rd5, 3;
	@%p43 bra 	$L__BB0_115;
	mov.b32 	%r1013, 0;
	mov.u32 	%r1014, %r1013;
	mov.u32 	%r1015, %r1013;
	mov.u32 	%r1016, %r1013;
	mov.u32 	%r1017, %r1013;
	mov.u32 	%r1190, %r1013;
$L__BB0_79:
	mul.wide.u32 	%rd24, %r1190, 4;
	add.s64 	%rd25, %rd2, %rd24;
	ld.local.u32 	%r374, [%rd25+4];
	shl.b32 	%r375, %r1190, 5;
	mov.b32 	%r1196, 0;
$L__BB0_80:
	.pragma "nounroll";
	shr.u32 	%r826, %r374, %r1196;
	and.b32  	%r827, %r826, 1;
	setp.eq.b32 	%p44, %r827, 1;
	not.pred 	%p45, %p44;
	add.s32 	%r828, %r375, %r1196;
	mul.lo.s32 	%r829, %r828, 5;
	mul.wide.u32 	%rd26, %r829, 4;
	add.s64 	%rd9, %rd6, %rd26;
	@%p45 bra 	$L__BB0_82;
	ld.global.u32 	%r830, [%rd9];
	xor.b32  	%r1017, %r1017, %r830;
	ld.global.u32 	%r831, [%rd9+4];
	xor.b32  	%r1016, %r1016, %r831;
	ld.global.u32 	%r832, [%rd9+8];
	xor.b32  	%r1015, %r1015, %r832;
	ld.global.u32 	%r833, [%rd9+12];
	xor.b32  	%r1014, %r1014, %r833;
	ld.global.u32 	%r834, [%rd9+16];
	xor.b32  	%r1013, %r1013, %r834;
$L__BB0_82:
	and.b32  	%r836, %r826, 2;
	setp.eq.s32 	%p46, %r836, 0;
	@%p46 bra 	$L__BB0_84;
	ld.global.u32 	%r837, [%rd9+20];
	xor.b32  	%r1017, %r1017, %r837;
	ld.global.u32 	%r838, [%rd9+24];
	xor.b32  	%r1016, %r1016, %r838;
	ld.global.u32 	%r839, [%rd9+28];
	xor.b32  	%r1015, %r1015, %r839;
	ld.global.u32 	%r840, [%rd9+32];
	xor.b32  	%r1014, %r1014, %r840;
	ld.global.u32 	%r841, [%rd9+36];
	xor.b32  	%r1013, %r1013, %r841;
$L__BB0_84:
	and.b32  	%r843, %r826, 4;
	setp.eq.s32 	%p47, %r843, 0;
	@%p47 bra 	$L__BB0_86;
	ld.global.u32 	%r844, [%rd9+40];
	xor.b32  	%r1017, %r1017, %r844;
	ld.global.u32 	%r845, [%rd9+44];
	xor.b32  	%r1016, %r1016, %r845;
	ld.global.u32 	%r846, [%rd9+48];
	xor.b32  	%r1015, %r1015, %r846;
	ld.global.u32 	%r847, [%rd9+52];
	xor.b32  	%r1014, %r1014, %r847;
	ld.global.u32 	%r848, [%rd9+56];
	xor.b32  	%r1013, %r1013, %r848;
$L__BB0_86:
	and.b32  	%r850, %r826, 8;
	setp.eq.s32 	%p48, %r850, 0;
	@%p48 bra 	$L__BB0_88;
	ld.global.u32 	%r851, [%rd9+60];
	xor.b32  	%r1017, %r1017, %r851;
	ld.global.u32 	%r852, [%rd9+64];
	xor.b32  	%r1016, %r1016, %r852;
	ld.global.u32 	%r853, [%rd9+68];
	xor.b32  	%r1015, %r1015, %r853;
	ld.global.u32 	%r854, [%rd9+72];
	xor.b32  	%r1014, %r1014, %r854;
	ld.global.u32 	%r855, [%rd9+76];
	xor.b32  	%r1013, %r1013, %r855;
$L__BB0_88:
	and.b32  	%r857, %r826, 16;
	setp.eq.s32 	%p49, %r857, 0;
	@%p49 bra 	$L__BB0_90;
	ld.global.u32 	%r858, [%rd9+80];
	xor.b32  	%r1017, %r1017, %r858;
	ld.global.u32 	%r859, [%rd9+84];
	xor.b32  	%r1016, %r1016, %r859;
	ld.global.u32 	%r860, [%rd9+88];
	xor.b32  	%r1015, %r1015, %r860;
	ld.global.u32 	%r861, [%rd9+92];
	xor.b32  	%r1014, %r1014, %r861;
	ld.global.u32 	%r862, [%rd9+96];
	xor.b32  	%r1013, %r1013, %r862;
$L__BB0_90:
	and.b32  	%r864, %r826, 32;
	setp.eq.s32 	%p50, %r864, 0;
	@%p50 bra 	$L__BB0_92;
	ld.global.u32 	%r865, [%rd9+100];
	xor.b32  	%r1017, %r1017, %r865;
	ld.global.u32 	%r866, [%rd9+104];
	xor.b32  	%r1016, %r1016, %r866;
	ld.global.u32 	%r867, [%rd9+108];
	xor.b32  	%r1015, %r1015, %r867;
	ld.global.u32 	%r868, [%rd9+112];
	xor.b32  	%r1014, %r1014, %r868;
	ld.global.u32 	%r869, [%rd9+116];
	xor.b32  	%r1013, %r1013, %r869;
$L__BB0_92:
	and.b32  	%r871, %r826, 64;
	setp.eq.s32 	%p51, %r871, 0;
	@%p51 bra 	$L__BB0_94;
	ld.global.u32 	%r872, [%rd9+120];
	xor.b32  	%r1017, %r1017, %r872;
	ld.global.u32 	%r873, [%rd9+124];
	xor.b32  	%r1016, %r1016, %r873;
	ld.global.u32 	%r874, [%rd9+128];
	xor.b32  	%r1015, %r1015, %r874;
	ld.global.u32 	%r875, [%rd9+132];
	xor.b32  	%r1014, %r1014, %r875;
	ld.global.u32 	%r876, [%rd9+136];
	xor.b32  	%r1013, %r1013, %r876;
$L__BB0_94:
	and.b32  	%r878, %r826, 128;
	setp.eq.s32 	%p52, %r878, 0;
	@%p52 bra 	$L__BB0_96;
	ld.global.u32 	%r879, [%rd9+140];
	xor.b32  	%r1017, %r1017, %r879;
	ld.global.u32 	%r880, [%rd9+144];
	xor.b32  	%r1016, %r1016, %r880;
	ld.global.u32 	%r881, [%rd9+148];
	xor.b32  	%r1015, %r1015, %r881;
	ld.global.u32 	%r882, [%rd9+152];
	xor.b32  	%r1014, %r1014, %r882;
	ld.global.u32 	%r883, [%rd9+156];
	xor.b32  	%r1013, %r1013, %r883;
$L__BB0_96:
	and.b32  	%r885, %r826, 256;
	setp.eq.s32 	%p53, %r885, 0;
	@%p53 bra 	$L__BB0_98;
	ld.global.u32 	%r886, [%rd9+160];
	xor.b32  	%r1017, %r1017, %r886;
	ld.global.u32 	%r887, [%rd9+164];
	xor.b32  	%r1016, %r1016, %r887;
	ld.global.u32 	%r888, [%rd9+168];
	xor.b32  	%r1015, %r1015, %r888;
	ld.global.u32 	%r889, [%rd9+172];
	xor.b32  	%r1014, %r1014, %r889;
	ld.global.u32 	%r890, [%rd9+176];
	xor.b32  	%r1013, %r1013, %r890;
$L__BB0_98:
	and.b32  	%r892, %r826, 512;
	setp.eq.s32 	%p54, %r892, 0;
	@%p54 bra 	$L__BB0_100;
	ld.global.u32 	%r893, [%rd9+180];
	xor.b32  	%r1017, %r1017, %r893;
	ld.global.u32 	%r894, [%rd9+184];
	xor.b32  	%r1016, %r1016, %r894;
	ld.global.u32 	%r895, [%rd9+188];
	xor.b32  	%r1015, %r1015, %r895;
	ld.global.u32 	%r896, [%rd9+192];
	xor.b32  	%r1014, %r1014, %r896;
	ld.global.u32 	%r897, [%rd9+196];
	xor.b32  	%r1013, %r1013, %r897;
$L__BB0_100:
	and.b32  	%r899, %r826, 1024;
	setp.eq.s32 	%p55, %r899, 0;
	@%p55 bra 	$L__BB0_102;
	ld.global.u32 	%r900, [%rd9+200];
	xor.b32  	%r1017, %r1017, %r900;
	ld.global.u32 	%r901, [%rd9+204];
	xor.b32  	%r1016, %r1016, %r901;
	ld.global.u32 	%r902, [%rd9+208];
	xor.b32  	%r1015, %r1015, %r902;
	ld.global.u32 	%r903, [%rd9+212];
	xor.b32  	%r1014, %r1014, %r903;
	ld.global.u32 	%r904, [%rd9+216];
	xor.b32  	%r1013, %r1013, %r904;
$L__BB0_102:
	and.b32  	%r906, %r826, 2048;
	setp.eq.s32 	%p56, %r906, 0;
	@%p56 bra 	$L__BB0_104;
	ld.global.u32 	%r907, [%rd9+220];
	xor.b32  	%r1017, %r1017, %r907;
	ld.global.u32 	%r908, [%rd9+224];
	xor.b32  	%r1016, %r1016, %r908;
	ld.global.u32 	%r909, [%rd9+228];
	xor.b32  	%r1015, %r1015, %r909;
	ld.global.u32 	%r910, [%rd9+232];
	xor.b32  	%r1014, %r1014, %r910;
	ld.global.u32 	%r911, [%rd9+236];
	xor.b32  	%r1013, %r1013, %r911;
$L__BB0_104:
	and.b32  	%r913, %r826, 4096;
	setp.eq.s32 	%p57, %r913, 0;
	@%p57 bra 	$L__BB0_106;
	ld.global.u32 	%r914, [%rd9+240];
	xor.b32  	%r1017, %r1017, %r914;
	ld.global.u32 	%r915, [%rd9+244];
	xor.b32  	%r1016, %r1016, %r915;
	ld.global.u32 	%r916, [%rd9+248];
	xor.b32  	%r1015, %r1015, %r916;
	ld.global.u32 	%r917, [%rd9+252];
	xor.b32  	%r1014, %r1014, %r917;
	ld.global.u32 	%r918, [%rd9+256];
	xor.b32  	%r1013, %r1013, %r918;
$L__BB0_106:
	and.b32  	%r920, %r826, 8192;
	setp.eq.s32 	%p58, %r920, 0;
	@%p58 bra 	$L__BB0_108;
	ld.global.u32 	%r921, [%rd9+260];
	xor.b32  	%r1017, %r1017, %r921;
	ld.global.u32 	%r922, [%rd9+264];
	xor.b32  	%r1016, %r1016, %r922;
	ld.global.u32 	%r923, [%rd9+268];
	xor.b32  	%r1015, %r1015, %r923;
	ld.global.u32 	%r924, [%rd9+272];
	xor.b32  	%r1014, %r1014, %r924;
	ld.global.u32 	%r925, [%rd9+276];
	xor.b32  	%r1013, %r1013, %r925;
$L__BB0_108:
	and.b32  	%r927, %r826, 16384;
	setp.eq.s32 	%p59, %r927, 0;
	@%p59 bra 	$L__BB0_110;
	ld.global.u32 	%r928, [%rd9+280];
	xor.b32  	%r1017, %r1017, %r928;
	ld.global.u32 	%r929, [%rd9+284];
	xor.b32  	%r1016, %r1016, %r929;
	ld.global.u32 	%r930, [%rd9+288];
	xor.b32  	%r1015, %r1015, %r930;
	ld.global.u32 	%r931, [%rd9+292];
	xor.b32  	%r1014, %r1014, %r931;
	ld.global.u32 	%r932, [%rd9+296];
	xor.b32  	%r1013, %r1013, %r932;
$L__BB0_110:
	and.b32  	%r934, %r826, 32768;
	setp.eq.s32 	%p60, %r934, 0;
	@%p60 bra 	$L__BB0_112;
	ld.global.u32 	%r935, [%rd9+300];
	xor.b32  	%r1017, %r1017, %r935;
	ld.global.u32 	%r936, [%rd9+304];
	xor.b32  	%r1016, %r1016, %r936;
	ld.global.u32 	%r937, [%rd9+308];
	xor.b32  	%r1015, %r1015, %r937;
	ld.global.u32 	%r938, [%rd9+312];
	xor.b32  	%r1014, %r1014, %r938;
	ld.global.u32 	%r939, [%rd9+316];
	xor.b32  	%r1013, %r1013, %r939;
$L__BB0_112:
	add.s32 	%r1196, %r1196, 16;
	setp.ne.s32 	%p61, %r1196, 32;
	@%p61 bra 	$L__BB0_80;
	mad.lo.s32 	%r940, %r1190, -31, %r375;
	add.s32 	%r1190, %r940, 1;
	setp.ne.s32 	%p62, %r1190, 5;
	@%p62 bra 	$L__BB0_79;
	st.local.u32 	[%rd2+4], %r1017;
	st.local.v2.u32 	[%rd2+8], {%r1016, %r1015};
	st.local.v2.u32 	[%rd2+16], {%r1014, %r1013};
$L__BB0_115:
	shr.u64 	%rd34, %rd4, 2;
	add.s32 	%r1000, %r1000, 1;
	setp.gt.u64 	%p63, %rd4, 3;
	@%p63 bra 	$L__BB0_3;
$L__BB0_116:
	mad.lo.s32 	%r555, %r1, %r579, %r1;
	mul.wide.s32 	%rd27, %r555, 4;
	add.s64 	%rd11, %rd1, %rd27;
	st.global.f32 	[%rd11], %f114;
	setp.lt.s32 	%p64, %r579, 1;
	@%p64 bra 	$L__BB0_123;
	ld.param.f32 	%f113, [_Z18monte_carlo_kernelPfffffiiy_param_3];
	ld.param.f32 	%f112, [_Z18monte_carlo_kernelPfffffiiy_param_2];
	mul.f32 	%f10, %f113, 0fBF000000;
	fma.rn.f32 	%f11, %f113, %f10, %f112;
	mul.f32 	%f1, %f9, %f11;
	sqrt.rn.f32 	%f12, %f9;
	mul.f32 	%f2, %f113, %f12;
	setp.eq.s32 	%p65, %r579, 1;
	mov.b32 	%r1300, 1;
	@%p65 bra 	$L__BB0_121;
	mul.lo.s32 	%r944, %r3, 1703105765;
	sub.s32 	%r945, %r2, %r944;
	add.s32 	%r1289, %r945, 7340115;
	and.b32  	%r946, %r579, 2147483646;
	neg.s32 	%r1288, %r946;
	add.s64 	%rd29, %rd27, %rd1;
	add.s64 	%rd12, %rd29, 4;
	mov.b32 	%r1295, 1;
	mov.b32 	%r1287, 0;
$L__BB0_119:
	mov.u32 	%r563, %r1015;
	mov.u32 	%r562, %r1014;
	mov.u32 	%r1015, %r1013;
	mov.u32 	%r1296, %r1289;
	mul.wide.s32 	%rd30, %r1295, 4;
	add.s64 	%rd31, %rd12, %rd30;
	shr.u32 	%r947, %r1017, 2;
	xor.b32  	%r948, %r947, %r1017;
	shl.b32 	%r949, %r1015, 4;
	shl.b32 	%r950, %r948, 1;
	xor.b32  	%r951, %r950, %r949;
	xor.b32  	%r952, %r951, %r948;
	xor.b32  	%r1014, %r952, %r1015;
	add.s32 	%r953, %r1296, %r1014;
	add.s32 	%r954, %r953, -362437;
	shr.u32 	%r955, %r1016, 2;
	xor.b32  	%r956, %r955, %r1016;
	shl.b32 	%r957, %r1014, 4;
	shl.b32 	%r958, %r956, 1;
	xor.b32  	%r959, %r958, %r957;
	xor.b32  	%r960, %r959, %r956;
	xor.b32  	%r1013, %r960, %r1014;
	add.s32 	%r961, %r1296, %r1013;
	cvt.rn.f32.u32 	%f13, %r954;
	fma.rn.f32 	%f14, %f13, 0f2F800000, 0f2F000000;
	cvt.rn.f32.u32 	%f15, %r961;
	fma.rn.f32 	%f16, %f15, 0f30C90FDB, 0f30490FDB;
	setp.lt.f32 	%p66, %f14, 0f00800000;
	mul.f32 	%f17, %f14, 0f4B000000;
	selp.f32 	%f18, %f17, %f14, %p66;
	selp.f32 	%f19, 0fC1B80000, 0f00000000, %p66;
	mov.b32 	%r962, %f18;
	add.s32 	%r963, %r962, -1059760811;
	and.b32  	%r964, %r963, -8388608;
	sub.s32 	%r965, %r962, %r964;
	mov.b32 	%f20, %r965;
	cvt.rn.f32.s32 	%f21, %r964;
	fma.rn.f32 	%f22, %f21, 0f34000000, %f19;
	add.f32 	%f23, %f20, 0fBF800000;
	fma.rn.f32 	%f24, %f23, 0fBE055027, 0f3E1039F6;
	fma.rn.f32 	%f25, %f24, %f23, 0fBDF8CDCC;
	fma.rn.f32 	%f26, %f25, %f23, 0f3E0F2955;
	fma.rn.f32 	%f27, %f26, %f23, 0fBE2AD8B9;
	fma.rn.f32 	%f28, %f27, %f23, 0f3E4CED0B;
	fma.rn.f32 	%f29, %f28, %f23, 0fBE7FFF22;
	fma.rn.f32 	%f30, %f29, %f23, 0f3EAAAA78;
	fma.rn.f32 	%f31, %f30, %f23, 0fBF000000;
	mul.f32 	%f32, %f23, %f31;
	fma.rn.f32 	%f33, %f32, %f23, %f23;
	fma.rn.f32 	%f34, %f22, 0f3F317218, %f33;
	setp.gt.u32 	%p67, %r962, 2139095039;
	fma.rn.f32 	%f35, %f18, 0f7F800000, 0f7F800000;
	selp.f32 	%f36, %f35, %f34, %p67;
	setp.eq.f32 	%p68, %f18, 0f00000000;
	mul.f32 	%f37, %f36, 0fC0000000;
	selp.f32 	%f38, 0f7F800000, %f37, %p68;
	sqrt.rn.f32 	%f39, %f38;
	sin.approx.f32 	%f40, %f16;
	cos.approx.f32 	%f41, %f16;
	mul.f32 	%f42, %f39, %f40;
	mul.f32 	%f43, %f39, %f41;
	fma.rn.f32 	%f44, %f42, %f2, %f1;
	fma.rn.f32 	%f45, %f44, 0f3BBB989D, 0f3F000000;
	cvt.sat.f32.f32 	%f46, %f45;
	mov.f32 	%f47, 0f4B400001;
	mov.f32 	%f48, 0f437C0000;
	fma.rm.f32 	%f49, %f46, %f48, %f47;
	add.f32 	%f50, %f49, 0fCB40007F;
	neg.f32 	%f51, %f50;
	fma.rn.f32 	%f52, %f44, 0f3FB8AA3B, %f51;
	fma.rn.f32 	%f53, %f44, 0f32A57060, %f52;
	mov.b32 	%r966, %f49;
	shl.b32 	%r967, %r966, 23;
	mov.b32 	%f54, %r967;
	ex2.approx.ftz.f32 	%f55, %f53;
	mul.f32 	%f56, %f55, %f54;
	mul.f32 	%f57, %f114, %f56;
	st.global.f32 	[%rd31+-4], %f57;
	fma.rn.f32 	%f58, %f43, %f2, %f1;
	fma.rn.f32 	%f59, %f58, 0f3BBB989D, 0f3F000000;
	cvt.sat.f32.f32 	%f60, %f59;
	fma.rm.f32 	%f61, %f60, %f48, %f47;
	add.f32 	%f62, %f61, 0fCB40007F;
	neg.f32 	%f63, %f62;
	fma.rn.f32 	%f64, %f58, 0f3FB8AA3B, %f63;
	fma.rn.f32 	%f65, %f58, 0f32A57060, %f64;
	mov.b32 	%r968, %f61;
	shl.b32 	%r969, %r968, 23;
	mov.b32 	%f66, %r969;
	ex2.approx.ftz.f32 	%f67, %f65;
	mul.f32 	%f68, %f67, %f66;
	mul.f32 	%f114, %f57, %f68;
	st.global.f32 	[%rd31], %f114;
	add.s32 	%r1295, %r1295, 2;
	add.s32 	%r1289, %r1296, 724874;
	add.s32 	%r1288, %r1288, 2;
	add.s32 	%r1287, %r1287, 2;
	setp.ne.s32 	%p69, %r1288, 0;
	mov.u32 	%r1016, %r562;
	mov.u32 	%r1017, %r563;
	@%p69 bra 	$L__BB0_119;
	add.s32 	%r1300, %r1287, 1;
	mov.u32 	%r1016, %r562;
	mov.u32 	%r1017, %r563;
$L__BB0_121:
	and.b32  	%r970, %r579, 1;
	setp.eq.b32 	%p70, %r970, 1;
	not.pred 	%p71, %p70;
	@%p71 bra 	$L__BB0_123;
	shr.u32 	%r971, %r1017, 2;
	xor.b32  	%r972, %r971, %r1017;
	shl.b32 	%r973, %r1013, 4;
	shl.b32 	%r974, %r972, 1;
	xor.b32  	%r975, %r974, %r973;
	xor.b32  	%r976, %r975, %r972;
	xor.b32  	%r977, %r976, %r1013;
	add.s32 	%r978, %r1296, %r977;
	add.s32 	%r979, %r978, 362437;
	shr.u32 	%r980, %r1016, 2;
	xor.b32  	%r981, %r980, %r1016;
	shl.b32 	%r982, %r977, 4;
	shl.b32 	%r983, %r981, 1;
	xor.b32  	%r984, %r983, %r982;
	xor.b32  	%r985, %r984, %r981;
	xor.b32  	%r986, %r985, %r977;
	add.s32 	%r987, %r1296, %r986;
	add.s32 	%r988, %r987, 724874;
	cvt.rn.f32.u32 	%f69, %r979;
	fma.rn.f32 	%f70, %f69, 0f2F800000, 0f2F000000;
	cvt.rn.f32.u32 	%f71, %r988;
	fma.rn.f32 	%f72, %f71, 0f30C90FDB, 0f30490FDB;
	setp.lt.f32 	%p72, %f70, 0f00800000;
	mul.f32 	%f73, %f70, 0f4B000000;
	selp.f32 	%f74, %f73, %f70, %p72;
	selp.f32 	%f75, 0fC1B80000, 0f00000000, %p72;
	mov.b32 	%r989, %f74;
	add.s32 	%r990, %r989, -1059760811;
	and.b32  	%r991, %r990, -8388608;
	sub.s32 	%r992, %r989, %r991;
	mov.b32 	%f76, %r992;
	cvt.rn.f32.s32 	%f77, %r991;
	fma.rn.f32 	%f78, %f77, 0f34000000, %f75;
	add.f32 	%f79, %f76, 0fBF800000;
	fma.rn.f32 	%f80, %f79, 0fBE055027, 0f3E1039F6;
	fma.rn.f32 	%f81, %f80, %f79, 0fBDF8CDCC;
	fma.rn.f32 	%f82, %f81, %f79, 0f3E0F2955;
	fma.rn.f32 	%f83, %f82, %f79, 0fBE2AD8B9;
	fma.rn.f32 	%f84, %f83, %f79, 0f3E4CED0B;
	fma.rn.f32 	%f85, %f84, %f79, 0fBE7FFF22;
	fma.rn.f32 	%f86, %f85, %f79, 0f3EAAAA78;
	fma.rn.f32 	%f87, %f86, %f79, 0fBF000000;
	mul.f32 	%f88, %f79, %f87;
	fma.rn.f32 	%f89, %f88, %f79, %f79;
	fma.rn.f32 	%f90, %f78, 0f3F317218, %f89;
	setp.gt.u32 	%p73, %r989, 2139095039;
	fma.rn.f32 	%f91, %f74, 0f7F800000, 0f7F800000;
	selp.f32 	%f92, %f91, %f90, %p73;
	setp.eq.f32 	%p74, %f74, 0f00000000;
	mul.f32 	%f93, %f92, 0fC0000000;
	selp.f32 	%f94, 0f7F800000, %f93, %p74;
	sqrt.rn.f32 	%f95, %f94;
	sin.approx.f32 	%f96, %f72;
	mul.f32 	%f97, %f95, %f96;
	fma.rn.f32 	%f98, %f97, %f2, %f1;
	fma.rn.f32 	%f99, %f98, 0f3BBB989D, 0f3F000000;
	cvt.sat.f32.f32 	%f100, %f99;
	mov.f32 	%f101, 0f4B400001;
	mov.f32 	%f102, 0f437C0000;
	fma.rm.f32 	%f103, %f100, %f102, %f101;
	add.f32 	%f104, %f103, 0fCB40007F;
	neg.f32 	%f105, %f104;
	fma.rn.f32 	%f106, %f98, 0f3FB8AA3B, %f105;
	fma.rn.f32 	%f107, %f98, 0f32A57060, %f106;
	mov.b32 	%r993, %f103;
	shl.b32 	%r994, %r993, 23;
	mov.b32 	%f108, %r994;
	ex2.approx.ftz.f32 	%f109, %f107;
	mul.f32 	%f110, %f109, %f108;
	mul.f32 	%f111, %f114, %f110;
	mul.wide.s32 	%rd32, %r1300, 4;
	add.s64 	%rd33, %rd11, %rd32;
	st.global.f32 	[%rd33], %f111;
$L__BB0_123:
	ret;

}


// ===== COMPILED SASS (sm_100) =====

	.target	sm_100

	.elftype	@"ET_EXEC"


//--------------------- .note.nv.tkinfo           --------------------------
	.section	.note.nv.tkinfo,"",@"SHT_NOTE"
	.sectionflags	@"SHF_NOTE_NV_TKINFO"
	.tkinfo
        /*0018*/ 	.word	0x00000002
        /*0030*/ 	.string	""
        /*0030*/ 	.string	"ptxas"
        /*0030*/ 	.string	"Cuda compilation tools, release 13.0, V13.0.88"
        /*0030*/ 	.string	"Build cuda_13.0.r13.0/compiler.36424714_0"
        /*0030*/ 	.string	"-arch sm_100 -m 64 "



//--------------------- .note.nv.cuinfo           --------------------------
	.section	.note.nv.cuinfo,"",@"SHT_NOTE"
	.sectionflags	@"SHF_NOTE_NV_CUINFO"
        /*0018*/ 	.short	0x0002
        /*001a*/ 	.short	0x0064
        /*001c*/ 	.short	0x0082
	.zero		2


//--------------------- .nv.info                  --------------------------
	.section	.nv.info,"",@"SHT_CUDA_INFO"
	.align	4


	//----- nvinfo : EIATTR_REGCOUNT
	.align		4
        /*0000*/ 	.byte	0x04, 0x2f
        /*0002*/ 	.short	(.L_10 - .L_9)
	.align		4
.L_9:
        /*0004*/ 	.word	index@(_Z18monte_carlo_kernelPfffffiiy)
        /*0008*/ 	.word	0x0000001f


	//----- nvinfo : EIATTR_FRAME_SIZE
	.align		4
.L_10:
        /*000c*/ 	.byte	0x04, 0x11
        /*000e*/ 	.short	(.L_12 - .L_11)
	.align		4
.L_11:
        /*0010*/ 	.word	index@($__internal_0_$__cuda_sm20_sqrt_rn_f32_slowpath)
        /*0014*/ 	.word	0x00000030


	//----- nvinfo : EIATTR_FRAME_SIZE
	.align		4
.L_12:
        /*0018*/ 	.byte	0x04, 0x11
        /*001a*/ 	.short	(.L_14 - .L_13)
	.align		4
.L_13:
        /*001c*/ 	.word	index@(_Z18monte_carlo_kernelPfffffiiy)
        /*0020*/ 	.word	0x00000030


	//----- nvinfo : EIATTR_MIN_STACK_SIZE
	.align		4
.L_14:
        /*0024*/ 	.byte	0x04, 0x12
        /*0026*/ 	.short	(.L_16 - .L_15)
	.align		4
.L_15:
        /*0028*/ 	.word	index@(_Z18monte_carlo_kernelPfffffiiy)
        /*002c*/ 	.word	0x00000030
.L_16:


//--------------------- .nv.compat                --------------------------
	.section	.nv.compat,"",@"SHT_CUDA_COMPAT_INFO"
	.align	4
        /*0000*/ 	.byte	0x02, 0x09, 0x00, 0x00, 0x02, 0x02, 0x01, 0x00, 0x02, 0x05, 0x05, 0x00, 0x03, 0x07, 0x01, 0x01
        /*0010*/ 	.byte	0x02, 0x03, 0x00, 0x00, 0x02, 0x06, 0x01, 0x00, 0x04, 0x0b, 0x08, 0x00, 0x01, 0x00, 0x00, 0x00
        /*0020*/ 	.byte	0x00, 0x00, 0x00, 0x00


//--------------------- .nv.info._Z18monte_carlo_kernelPfffffiiy --------------------------
	.section	.nv.info._Z18monte_carlo_kernelPfffffiiy,"",@"SHT_CUDA_INFO"
	.sectionflags	@""
	.align	4


	//----- nvinfo : EIATTR_CUDA_API_VERSION
	.align		4
        /*0000*/ 	.byte	0x04, 0x37
        /*0002*/ 	.short	(.L_18 - .L_17)
.L_17:
        /*0004*/ 	.word	0x00000082


	//----- nvinfo : EIATTR_KPARAM_INFO
	.align		4
.L_18:
        /*0008*/ 	.byte	0x04, 0x17
        /*000a*/ 	.short	(.L_20 - .L_19)
.L_19:
        /*000c*/ 	.word	0x00000000
        /*0010*/ 	.short	0x0007
        /*0012*/ 	.short	0x0020
        /*0014*/ 	.byte	0x00, 0xf0, 0x21, 0x00


	//----- nvinfo : EIATTR_KPARAM_INFO
	.align		4
.L_20:
        /*0018*/ 	.byte	0x04, 0x17
        /*001a*/ 	.short	(.L_22 - .L_21)
.L_21:
        /*001c*/ 	.word	0x00000000
        /*0020*/ 	.short	0x0006
        /*0022*/ 	.short	0x001c
        /*0024*/ 	.byte	0x00, 0xf0, 0x11, 0x00


	//----- nvinfo : EIATTR_KPARAM_INFO
	.align		4
.L_22:
        /*0028*/ 	.byte	0x04, 0x17
        /*002a*/ 	.short	(.L_24 - .L_23)
.L_23:
        /*002c*/ 	.word	0x00000000
        /*0030*/ 	.short	0x0005
        /*0032*/ 	.short	0x0018
        /*0034*/ 	.byte	0x00, 0xf0, 0x11, 0x00


	//----- nvinfo : EIATTR_KPARAM_INFO
	.align		4
.L_24:
        /*0038*/ 	.byte	0x04, 0x17
        /*003a*/ 	.short	(.L_26 - .L_25)
.L_25:
        /*003c*/ 	.word	0x00000000
        /*0040*/ 	.short	0x0004
        /*0042*/ 	.short	0x0014
        /*0044*/ 	.byte	0x00, 0xf0, 0x11, 0x00


	//----- nvinfo : EIATTR_KPARAM_INFO
	.align		4
.L_26:
        /*0048*/ 	.byte	0x04, 0x17
        /*004a*/ 	.short	(.L_28 - .L_27)
.L_27:
        /*004c*/ 	.word	0x00000000
        /*0050*/ 	.short	0x0003
        /*0052*/ 	.short	0x0010
        /*0054*/ 	.byte	0x00, 0xf0, 0x11, 0x00


	//----- nvinfo : EIATTR_KPARAM_INFO
	.align		4
.L_28:
        /*0058*/ 	.byte	0x04, 0x17
        /*005a*/ 	.short	(.L_30 - .L_29)
.L_29:
        /*005c*/ 	.word	0x00000000
        /*0060*/ 	.short	0x0002
        /*0062*/ 	.short	0x000c
        /*0064*/ 	.byte	0x00, 0xf0, 0x11, 0x00


	//----- nvinfo : EIATTR_KPARAM_INFO
	.align		4
.L_30:
        /*0068*/ 	.byte	0x04, 0x17
        /*006a*/ 	.short	(.L_32 - .L_31)
.L_31:
        /*006c*/ 	.word	0x00000000
        /*0070*/ 	.short	0x0001
        /*0072*/ 	.short	0x0008
        /*0074*/ 	.byte	0x00, 0xf0, 0x11, 0x00


	//----- nvinfo : EIATTR_KPARAM_INFO
	.align		4
.L_32:
        /*0078*/ 	.byte	0x04, 0x17
        /*007a*/ 	.short	(.L_34 - .L_33)
.L_33:
        /*007c*/ 	.word	0x00000000
        /*0080*/ 	.short	0x0000
        /*0082*/ 	.short	0x0000
        /*0084*/ 	.byte	0x00, 0xf5, 0x21, 0x00


	//----- nvinfo : EIATTR_SPARSE_MMA_MASK
	.align		4
.L_34:
        /*0088*/ 	.byte	0x03, 0x50
        /*008a*/ 	.short	0x0000


	//----- nvinfo : EIATTR_MAXREG_COUNT
	.align		4
        /*008c*/ 	.byte	0x03, 0x1b
        /*008e*/ 	.short	0x00ff


	//----- nvinfo : EIATTR_MERCURY_ISA_VERSION
	.align		4
        /*0090*/ 	.byte	0x03, 0x5f
        /*0092*/ 	.short	0x0101


	//----- nvinfo : EIATTR_VRC_CTA_INIT_COUNT
	.align		4
        /*0094*/ 	.byte	0x02, 0x4a
	.zero		1
	.zero		1


	//----- nvinfo : EIATTR_EXIT_INSTR_OFFSETS
	.align		4
        /*0098*/ 	.byte	0x04, 0x1c
        /*009a*/ 	.short	(.L_36 - .L_35)


	//   ....[0]....
.L_35:
        /*009c*/ 	.word	0x00000080


	//   ....[1]....
        /*00a0*/ 	.word	0x00002750


	//   ....[2]....
        /*00a4*/ 	.word	0x000030b0


	//   ....[3]....
        /*00a8*/ 	.word	0x000035b0


	//----- nvinfo : EIATTR_CRS_STACK_SIZE
	.align		4
.L_36:
        /*00ac*/ 	.byte	0x04, 0x1e
        /*00ae*/ 	.short	(.L_38 - .L_37)
.L_37:
        /*00b0*/ 	.word	0x00000000


	//----- nvinfo : EIATTR_CBANK_PARAM_SIZE
	.align		4
.L_38:
        /*00b4*/ 	.byte	0x03, 0x19
        /*00b6*/ 	.short	0x0028


	//----- nvinfo : EIATTR_PARAM_CBANK
	.align		4
        /*00b8*/ 	.byte	0x04, 0x0a
        /*00ba*/ 	.short	(.L_40 - .L_39)
	.align		4
.L_39:
        /*00bc*/ 	.word	index@(.nv.constant0._Z18monte_carlo_kernelPfffffiiy)
        /*00c0*/ 	.short	0x0380
        /*00c2*/ 	.short	0x0028


	//----- nvinfo : EIATTR_SW_WAR
	.align		4
.L_40:
        /*00c4*/ 	.byte	0x04, 0x36
        /*00c6*/ 	.short	(.L_42 - .L_41)
.L_41:
        /*00c8*/ 	.word	0x00000008
.L_42:


//--------------------- .nv.callgraph             --------------------------
	.section	.nv.callgraph,"",@"SHT_CUDA_CALLGRAPH"
	.align	4
	.sectionentsize	8
	.align		4
        /*0000*/ 	.word	0x00000000
	.align		4
        /*0004*/ 	.word	0xffffffff
	.align		4
        /*0008*/ 	.word	0x00000000
	.align		4
        /*000c*/ 	.word	0xfffffffe
	.align		4
        /*0010*/ 	.word	0x00000000
	.align		4
        /*0014*/ 	.word	0xfffffffd
	.align		4
        /*0018*/ 	.word	0x00000000
	.align		4
        /*001c*/ 	.word	0xfffffffc


//--------------------- .nv.constant4             --------------------------
	.section	.nv.constant4,"a",@progbits
	.align	8
	.align		8
.nv.constant4:
        /*0000*/ 	.dword	precalc_xorwow_matrix
	.align		8
        /*0008*/ 	.dword	precalc_xorwow_offset_matrix
	.align		8
        /*0010*/ 	.dword	mrg32k3aM1
	.align		8
        /*0018*/ 	.dword	mrg32k3aM2
	.align		8
        /*0020*/ 	.dword	mrg32k3aM1SubSeq
	.align		8
        /*0028*/ 	.dword	mrg32k3aM2SubSeq
	.align		8
        /*0030*/ 	.dword	mrg32k3aM1Seq
	.align		8
        /*0038*/ 	.dword	mrg32k3aM2Seq


//--------------------- .nv.constant3             --------------------------
	.section	.nv.constant3,"a",@progbits
	.align	8
.nv.constant3:
	.type		__cr_lgamma_table,@object
	.size		__cr_lgamma_table,(.L_8 - __cr_lgamma_table)
__cr_lgamma_table:
        /*0000*/ 	.byte	0x00, 0x00, 0x00, 0x00, 0x00, 0x00, 0x00, 0x00, 0x00, 0x00, 0x00, 0x00, 0x00, 0x00, 0x00, 0x00
        /*0010*/ 	.byte	0xef, 0x39, 0xfa, 0xfe, 0x42, 0x2e, 0xe6, 0x3f, 0x02, 0x20, 0x2a, 0xfa, 0x0b, 0xab, 0xfc, 0x3f
        /*0020*/ 	.byte	0xf9, 0x2c, 0x92, 0x7c, 0xa7, 0x6c, 0x09, 0x40, 0xc9, 0x79, 0x44, 0x3c, 0x64, 0x26, 0x13, 0x40
        /*0030*/ 	.byte	0xca, 0x01, 0xcf, 0x3a, 0x27, 0x51, 0x1a, 0x40, 0x30, 0xcc, 0x2d, 0xf3, 0xe1, 0x0c, 0x21, 0x40
        /*0040*/ 	.byte	0x0d, 0xb7, 0xfc, 0x82, 0x8e, 0x35, 0x25, 0x40
.L_8:


//--------------------- .text._Z18monte_carlo_kernelPfffffiiy --------------------------
	.section	.text._Z18monte_carlo_kernelPfffffiiy,"ax",@progbits
	.align	128
        .global         _Z18monte_carlo_kernelPfffffiiy
        .type           _Z18monte_carlo_kernelPfffffiiy,@function
        .size           _Z18monte_carlo_kernelPfffffiiy,(.L_x_25 - _Z18monte_carlo_kernelPfffffiiy)
        .other          _Z18monte_carlo_kernelPfffffiiy,@"STO_CUDA_ENTRY STV_DEFAULT"
_Z18monte_carlo_kernelPfffffiiy:
.text._Z18monte_carlo_kernelPfffffiiy:
[----:B------:R-:W0:Y:S01]  /*0000*/  LDC R1, c[0x0][0x37c] ;  /* 0x0000df00ff017b82 */ /* 0x000e220000000800 */
[----:B------:R-:W1:Y:S07]  /*0010*/  S2R R0, SR_TID.X ;  /* 0x0000000000007919 */ /* 0x000e6e0000002100 */
[----:B------:R-:W1:Y:S01]  /*0020*/  S2UR UR4, SR_CTAID.X ;  /* 0x00000000000479c3 */ /* 0x000e620000002500 */
[----:B------:R-:W2:Y:S01]  /*0030*/  LDCU UR5, c[0x0][0x39c] ;  /* 0x00007380ff0577ac */ /* 0x000ea20008000800 */
[----:B0-----:R-:W-:-:S06]  /*0040*/  VIADD R1, R1, 0xffffffd0 ;  /* 0xffffffd001017836 */ /* 0x001fcc0000000000 */
[----:B------:R-:W1:Y:S02]  /*0050*/  LDC R17, c[0x0][0x360] ;  /* 0x0000d800ff117b82 */ /* 0x000e640000000800 */
[----:B-1----:R-:W-:-:S05]  /*0060*/  IMAD R17, R17, UR4, R0 ;  /* 0x0000000411117c24 */ /* 0x002fca000f8e0200 */
[----:B--2---:R-:W-:-:S13]  /*0070*/  ISETP.GE.AND P0, PT, R17, UR5, PT ;  /* 0x0000000511007c0c */ /* 0x004fda000bf06270 */
[----:B------:R-:W-:Y:S05]  /*0080*/  @P0 EXIT ;  /* 0x000000000000094d */ /* 0x000fea0003800000 */
[----:B------:R-:W0:Y:S01]  /*0090*/  LDC.64 R2, c[0x0][0x3a0] ;  /* 0x0000e800ff027b82 */ /* 0x000e220000000a00 */
[----:B------:R-:W1:Y:S01]  /*00a0*/  LDCU UR4, c[0x0][0x388] ;  /* 0x00007100ff0477ac */ /* 0x000e620008000800 */
[----:B------:R-:W-:Y:S01]  /*00b0*/  ISETP.NE.AND P0, PT, R17, RZ, PT ;  /* 0x000000ff1100720c */ /* 0x000fe20003f05270 */
[----:B------:R-:W-:Y:S01]  /*00c0*/  BSSY.RECONVERGENT B0, `(.L_x_0) ;  /* 0x0000261000007945 */ /* 0x000fe20003800200 */
[----:B------:R-:W2:Y:S01]  /*00d0*/  LDCU.64 UR6, c[0x0][0x358] ;  /* 0x00006b00ff0677ac */ /* 0x000ea20008000a00 */
[----:B-1----:R-:W-:Y:S01]  /*00e0*/  IMAD.U32 R0, RZ, RZ, UR4 ;  /* 0x00000004ff007e24 */ /* 0x002fe2000f8e00ff */
[----:B0-----:R-:W-:Y:S02]  /*00f0*/  LOP3.LUT R9, R2, 0xaad26b49, RZ, 0x3c, !PT ;  /* 0xaad26b4902097812 */ /* 0x001fe400078e3cff */
[----:B------:R-:W-:-:S03]  /*0100*/  LOP3.LUT R8, R3, 0xf7dcefdd, RZ, 0x3c, !PT ;  /* 0xf7dcefdd03087812 */ /* 0x000fc600078e3cff */
[----:B------:R-:W-:Y:S02]  /*0110*/  IMAD R9, R9, 0x4182bed5, RZ ;  /* 0x4182bed509097824 */ /* 0x000fe400078e02ff */
[----:B------:R-:W-:Y:S02]  /*0120*/  IMAD R4, R8, -0x658354e5, RZ ;  /* 0x9a7cab1b08047824 */ /* 0x000fe400078e02ff */
[C---:B------:R-:W-:Y:S01]  /*0130*/  VIADD R3, R9.reuse, 0x75bcd15 ;  /* 0x075bcd1509037836 */ /* 0x040fe20000000000 */
[C---:B------:R-:W-:Y:S01]  /*0140*/  LOP3.LUT R6, R9.reuse, 0x159a55e5, RZ, 0x3c, !PT ;  /* 0x159a55e509067812 */ /* 0x040fe200078e3cff */
[C---:B------:R-:W-:Y:S01]  /*0150*/  VIADD R7, R4.reuse, 0x1f123bb5 ;  /* 0x1f123bb504077836 */ /* 0x040fe20000000000 */
[C---:B------:R-:W-:Y:S01]  /*0160*/  IADD3 R2, PT, PT, R9.reuse, 0x64f0c9, R4 ;  /* 0x0064f0c909027810 */ /* 0x040fe20007ffe004 */
[----:B------:R-:W-:Y:S01]  /*0170*/  VIADD R5, R9, 0x583f19 ;  /* 0x00583f1909057836 */ /* 0x000fe20000000000 */
[----:B------:R-:W-:Y:S02]  /*0180*/  LOP3.LUT R4, R4, 0x5491333, RZ, 0x3c, !PT ;  /* 0x0549133304047812 */ /* 0x000fe400078e3cff */
[----:B------:R0:W-:Y:S04]  /*0190*/  STL.64 [R1+0x8], R6 ;  /* 0x0000080601007387 */ /* 0x0001e80000100a00 */
[----:B------:R0:W-:Y:S04]  /*01a0*/  STL.64 [R1], R2 ;  /* 0x0000000201007387 */ /* 0x0001e80000100a00 */
[----:B------:R0:W-:Y:S01]  /*01b0*/  STL.64 [R1+0x10], R4 ;  /* 0x0000100401007387 */ /* 0x0001e20000100a00 */
[----:B--2---:R-:W-:Y:S05]  /*01c0*/  @!P0 BRA `(.L_x_1) ;  /* 0x0000002400408947 */ /* 0x004fea0003800000 */
[--C-:B------:R-:W-:Y:S01]  /*01d0*/  SHF.R.S32.HI R16, RZ, 0x1f, R17.reuse ;  /* 0x0000001fff107819 */ /* 0x100fe20000011411 */
[----:B------:R-:W-:Y:S02]  /*01e0*/  IMAD.MOV.U32 R15, RZ, RZ, R17 ;  /* 0x000000ffff0f7224 */ /* 0x000fe400078e0011 */
[----:B------:R-:W-:-:S07]  /*01f0*/  IMAD.MOV.U32 R14, RZ, RZ, RZ ;  /* 0x000000ffff0e7224 */ /* 0x000fce00078e00ff */
.L_x_10:
[----:B------:R-:W-:Y:S01]  /*0200*/  LOP3.LUT R21, R15, 0x3, RZ, 0xc0, !PT ;  /* 0x000000030f157812 */ /* 0x000fe200078ec0ff */
[----:B------:R-:W-:Y:S03]  /*0210*/  BSSY.RECONVERGENT B1, `(.L_x_2) ;  /* 0x0000245000017945 */ /* 0x000fe60003800200 */
[----:B------:R-:W-:-:S04]  /*0220*/  ISETP.NE.U32.AND P0, PT, R21, RZ, PT ;  /* 0x000000ff1500720c */ /* 0x000fc80003f05070 */
[----:B------:R-:W-:-:S13]  /*0230*/  ISETP.NE.AND.EX P0, PT, RZ, RZ, PT, P0 ;  /* 0x000000ffff00720c */ /* 0x000fda0003f05300 */
[----:B-123--:R-:W-:Y:S05]  /*0240*/  @!P0 BRA `(.L_x_3) ;  /* 0x0000002400048947 */ /* 0x00efea0003800000 */
[----:B------:R-:W1:Y:S01]  /*0250*/  LDC.64 R10, c[0x4][RZ] ;  /* 0x01000000ff0a7b82 */ /* 0x000e620000000a00 */
[----:B------:R-:W-:Y:S01]  /*0260*/  IMAD.MOV.U32 R18, RZ, RZ, RZ ;  /* 0x000000ffff127224 */ /* 0x000fe200078e00ff */
[----:B0-----:R-:W-:Y:S02]  /*0270*/  CS2R R4, SRZ ;  /* 0x0000000000047805 */ /* 0x001fe4000001ff00 */
[----:B------:R-:W-:Y:S01]  /*0280*/  CS2R R6, SRZ ;  /* 0x0000000000067805 */ /* 0x000fe2000001ff00 */
[----:B------:R-:W-:Y:S02]  /*0290*/  IMAD.MOV.U32 R3, RZ, RZ, RZ ;  /* 0x000000ffff037224 */ /* 0x000fe400078e00ff */
[----:B-1----:R-:W-:-:S07]  /*02a0*/  IMAD.WIDE.U32 R10, R14, 0xc80, R10 ;  /* 0x00000c800e0a7825 */ /* 0x002fce00078e000a */
.L_x_5:
[----:B------:R-:W-:-:S06]  /*02b0*/  IMAD R19, R18, 0x4, R1 ;  /* 0x0000000412137824 */ /* 0x000fcc00078e0201 */
[----:B------:R-:W5:Y:S01]  /*02c0*/  LDL R19, [R19+0x4] ;  /* 0x0000040013137983 */ /* 0x000f620000100800 */
[----:B------:R-:W-:Y:S01]  /*02d0*/  IMAD.SHL.U32 R20, R18, 0x20, RZ ;  /* 0x0000002012147824 */ /* 0x000fe200078e00ff */
[----:B------:R-:W-:-:S06]  /*02e0*/  UMOV UR4, URZ ;  /* 0x000000ff00047c82 */ /* 0x000fcc0008000000 */
.L_x_4:
[----:B-----5:R-:W-:Y:S01]  /*02f0*/  SHF.R.U32.HI R24, RZ, UR4, R19 ;  /* 0x00000004ff187c19 */ /* 0x020fe20008011613 */
[----:B------:R-:W-:-:S03]  /*0300*/  VIADD R12, R20, UR4 ;  /* 0x00000004140c7c36 */ /* 0x000fc60008000000 */
[----:B------:R-:W-:-:S04]  /*0310*/  LOP3.LUT R13, R24, 0x1, RZ, 0xc0, !PT ;  /* 0x00000001180d7812 */ /* 0x000fc800078ec0ff */
[----:B------:R-:W-:Y:S01]  /*0320*/  ISETP.NE.U32.AND P0, PT, R13, 0x1, PT ;  /* 0x000000010d00780c */ /* 0x000fe20003f05070 */
[----:B------:R-:W-:-:S03]  /*0330*/  IMAD R13, R12, 0x5, RZ ;  /* 0x000000050c0d7824 */ /* 0x000fc600078e02ff */
[----:B------:R-:W-:Y:S01]  /*0340*/  R2P PR, R24, 0x7e ;  /* 0x0000007e18007804 */ /* 0x000fe20000000000 */
[----:B------:R-:W-:-:S08]  /*0350*/  IMAD.WIDE.U32 R12, R13, 0x4, R10 ;  /* 0x000000040d0c7825 */ /* 0x000fd000078e000a */
[----:B------:R-:W2:Y:S04]  /*0360*/  @!P0 LDG.E R26, desc[UR6][R12.64+0x10] ;  /* 0x000010060c1a8981 */ /* 0x000ea8000c1e1900 */
[----:B------:R-:W3:Y:S04]  /*0370*/  @P1 LDG.E R28, desc[UR6][R12.64+0x24] ;  /* 0x000024060c1c1981 */ /* 0x000ee8000c1e1900 */
[----:B------:R-:W4:Y:S04]  /*0380*/  @!P0 LDG.E R22, desc[UR6][R12.64] ;  /* 0x000000060c168981 */ /* 0x000f28000c1e1900 */
[----:B------:R-:W4:Y:S04]  /*0390*/  @!P0 LDG.E R23, desc[UR6][R12.64+0x4] ;  /* 0x000004060c178981 */ /* 0x000f28000c1e1900 */
[----:B------:R-:W4:Y:S01]  /*03a0*/  @P1 LDG.E R25, desc[UR6][R12.64+0x20] ;  /* 0x000020060c191981 */ /* 0x000f22000c1e1900 */
[----:B--2---:R-:W-:-:S03]  /*03b0*/  @!P0 LOP3.LUT R5, R5, R26, RZ, 0x3c, !PT ;  /* 0x0000001a05058212 */ /* 0x004fc600078e3cff */
[----:B------:R-:W2:Y:S01]  /*03c0*/  @P2 LDG.E R26, desc[UR6][R12.64+0x38] ;  /* 0x000038060c1a2981 */ /* 0x000ea2000c1e1900 */
[----:B---3--:R-:W-:-:S03]  /*03d0*/  @P1 LOP3.LUT R5, R5, R28, RZ, 0x3c, !PT ;  /* 0x0000001c05051212 */ /* 0x008fc600078e3cff */
[----:B------:R-:W3:Y:S01]  /*03e0*/  @P3 LDG.E R28, desc[UR6][R12.64+0x4c] ;  /* 0x00004c060c1c3981 */ /* 0x000ee2000c1e1900 */
[----:B----4-:R-:W-:-:S03]  /*03f0*/  @!P0 LOP3.LUT R3, R3, R22, RZ, 0x3c, !PT ;  /* 0x0000001603038212 */ /* 0x010fc600078e3cff */
[----:B------:R-:W4:Y:S01]  /*0400*/  @!P0 LDG.E R22, desc[UR6][R12.64+0x8] ;  /* 0x000008060c168981 */ /* 0x000f22000c1e1900 */
[----:B------:R-:W-:-:S03]  /*0410*/  @!P0 LOP3.LUT R6, R6, R23, RZ, 0x3c, !PT ;  /* 0x0000001706068212 */ /* 0x000fc600078e3cff */
[----:B------:R-:W4:Y:S01]  /*0420*/  @P4 LDG.E R23, desc[UR6][R12.64+0x60] ;  /* 0x000060060c174981 */ /* 0x000f22000c1e1900 */
[----:B--2---:R-:W-:-:S03]  /*0430*/  @P2 LOP3.LUT R5, R5, R26, RZ, 0x3c, !PT ;  /* 0x0000001a05052212 */ /* 0x004fc600078e3cff */
[----:B------:R-:W2:Y:S01]  /*0440*/  @P5 LDG.E R26, desc[UR6][R12.64+0x74] ;  /* 0x000074060c1a5981 */ /* 0x000ea2000c1e1900 */
[----:B---3--:R-:W-:-:S03]  /*0450*/  @P3 LOP3.LUT R5, R5, R28, RZ, 0x3c, !PT ;  /* 0x0000001c05053212 */ /* 0x008fc600078e3cff */
[----:B------:R-:W3:Y:S01]  /*0460*/  @P6 LDG.E R28, desc[UR6][R12.64+0x88] ;  /* 0x000088060c1c6981 */ /* 0x000ee2000c1e1900 */
[----:B----4-:R-:W-:-:S03]  /*0470*/  @!P0 LOP3.LUT R7, R7, R22, RZ, 0x3c, !PT ;  /* 0x0000001607078212 */ /* 0x010fc600078e3cff */
[----:B------:R-:W4:Y:S01]  /*0480*/  @P1 LDG.E R22, desc[UR6][R12.64+0x14] ;  /* 0x000014060c161981 */ /* 0x000f22000c1e1900 */
[----:B------:R-:W-:-:S03]  /*0490*/  @P4 LOP3.LUT R5, R5, R23, RZ, 0x3c, !PT ;  /* 0x0000001705054212 */ /* 0x000fc600078e3cff */
[----:B------:R-:W3:Y:S01]  /*04a0*/  @!P0 LDG.E R23, desc[UR6][R12.64+0xc] ;  /* 0x00000c060c178981 */ /* 0x000ee2000c1e1900 */
[----:B--2---:R-:W-:-:S03]  /*04b0*/  @P5 LOP3.LUT R5, R5, R26, RZ, 0x3c, !PT ;  /* 0x0000001a05055212 */ /* 0x004fc600078e3cff */
[----:B------:R-:W2:Y:S01]  /*04c0*/  @P2 LDG.E R26, desc[UR6][R12.64+0x28] ;  /* 0x000028060c1a2981 */ /* 0x000ea2000c1e1900 */
[----:B----4-:R-:W-:-:S03]  /*04d0*/  @P1 LOP3.LUT R3, R3, R22, RZ, 0x3c, !PT ;  /* 0x0000001603031212 */ /* 0x010fc600078e3cff */
[----:B------:R-:W4:Y:S01]  /*04e0*/  @P1 LDG.E R22, desc[UR6][R12.64+0x1c] ;  /* 0x00001c060c161981 */ /* 0x000f22000c1e1900 */
[----:B---3--:R-:W-:-:S03]  /*04f0*/  @!P0 LOP3.LUT R4, R4, R23, RZ, 0x3c, !PT ;  /* 0x0000001704048212 */ /* 0x008fc600078e3cff */
[----:B------:R-:W3:Y:S01]  /*0500*/  @P1 LDG.E R23, desc[UR6][R12.64+0x18] ;  /* 0x000018060c171981 */ /* 0x000ee2000c1e1900 */
[----:B------:R-:W-:-:S03]  /*0510*/  @P1 LOP3.LUT R4, R4, R25, RZ, 0x3c, !PT ;  /* 0x0000001904041212 */ /* 0x000fc600078e3cff */
[----:B------:R-:W3:Y:S01]  /*0520*/  @P2 LDG.E R25, desc[UR6][R12.64+0x34] ;  /* 0x000034060c192981 */ /* 0x000ee2000c1e1900 */
[----:B--2---:R-:W-:-:S03]  /*0530*/  @P2 LOP3.LUT R3, R3, R26, RZ, 0x3c, !PT ;  /* 0x0000001a03032212 */ /* 0x004fc600078e3cff */
[----:B------:R-:W2:Y:S01]  /*0540*/  @P3 LDG.E R26, desc[UR6][R12.64+0x3c] ;  /* 0x00003c060c1a3981 */ /* 0x000ea2000c1e1900 */
[----:B----4-:R-:W-:-:S03]  /*0550*/  @P1 LOP3.LUT R7, R7, R22, RZ, 0x3c, !PT ;  /* 0x0000001607071212 */ /* 0x010fc600078e3cff */
[----:B------:R-:W4:Y:S01]  /*0560*/  @P2 LDG.E R22, desc[UR6][R12.64+0x30] ;  /* 0x000030060c162981 */ /* 0x000f22000c1e1900 */
[----:B---3--:R-:W-:-:S03]  /*0570*/  @P1 LOP3.LUT R6, R6, R23, RZ, 0x3c, !PT ;  /* 0x0000001706061212 */ /* 0x008fc600078e3cff */
        /* <DEDUP_REMOVED lines=25> */
[----:B------:R-:W-:Y:S02]  /*0710*/  LOP3.LUT P0, RZ, R24, 0x80, RZ, 0xc0, !PT ;  /* 0x0000008018ff7812 */ /* 0x000fe4000780c0ff */
[----:B------:R-:W-:Y:S02]  /*0720*/  @P5 LOP3.LUT R4, R4, R25, RZ, 0x3c, !PT ;  /* 0x0000001904045212 */ /* 0x000fe400078e3cff */
[----:B------:R-:W3:Y:S01]  /*0730*/  @P6 LDG.E R25, desc[UR6][R12.64+0x84] ;  /* 0x000084060c196981 */ /* 0x000ee2000c1e1900 */
[----:B--2---:R-:W-:-:S08]  /*0740*/  @P6 LOP3.LUT R3, R3, R26, RZ, 0x3c, !PT ;  /* 0x0000001a03036212 */ /* 0x004fd000078e3cff */
        /* <DEDUP_REMOVED lines=13> */
[----:B------:R-:W-:Y:S02]  /*0820*/  @P6 LOP3.LUT R5, R5, R28, RZ, 0x3c, !PT ;  /* 0x0000001c05056212 */ /* 0x000fe400078e3cff */
[----:B------:R-:W-:Y:S02]  /*0830*/  @P0 LOP3.LUT R4, R4, R25, RZ, 0x3c, !PT ;  /* 0x0000001904040212 */ /* 0x000fe400078e3cff */
[----:B--2---:R-:W-:Y:S02]  /*0840*/  @P0 LOP3.LUT R5, R5, R26, RZ, 0x3c, !PT ;  /* 0x0000001a05050212 */ /* 0x004fe400078e3cff */
[----:B----4-:R-:W-:Y:S02]  /*0850*/  @P0 LOP3.LUT R7, R7, R22, RZ, 0x3c, !PT ;  /* 0x0000001607070212 */ /* 0x010fe400078e3cff */
[----:B---3--:R-:W-:Y:S02]  /*0860*/  @P0 LOP3.LUT R6, R6, R23, RZ, 0x3c, !PT ;  /* 0x0000001706060212 */ /* 0x008fe400078e3cff */
[----:B------:R-:W-:-:S13]  /*0870*/  R2P PR, R24.B1, 0x7f ;  /* 0x0000007f18007804 */ /* 0x000fda0000001000 */
[----:B------:R-:W2:Y:S04]  /*0880*/  @P0 LDG.E R22, desc[UR6][R12.64+0xa0] ;  /* 0x0000a0060c160981 */ /* 0x000ea8000c1e1900 */
[----:B------:R-:W3:Y:S04]  /*0890*/  @P0 LDG.E R23, desc[UR6][R12.64+0xa4] ;  /* 0x0000a4060c170981 */ /* 0x000ee8000c1e1900 */
[----:B------:R-:W4:Y:S04]  /*08a0*/  @P0 LDG.E R26, desc[UR6][R12.64+0xa8] ;  /* 0x0000a8060c1a0981 */ /* 0x000f28000c1e1900 */
[----:B------:R-:W4:Y:S01]  /*08b0*/  @P1 LDG.E R25, desc[UR6][R12.64+0xb8] ;  /* 0x0000b8060c191981 */ /* 0x000f22000c1e1900 */
[----:B--2---:R-:W-:-:S03]  /*08c0*/  @P0 LOP3.LUT R3, R3, R22, RZ, 0x3c, !PT ;  /* 0x0000001603030212 */ /* 0x004fc600078e3cff */
[----:B------:R-:W2:Y:S01]  /*08d0*/  @P0 LDG.E R22, desc[UR6][R12.64+0xb0] ;  /* 0x0000b0060c160981 */ /* 0x000ea2000c1e1900 */
[----:B---3--:R-:W-:-:S03]  /*08e0*/  @P0 LOP3.LUT R6, R6, R23, RZ, 0x3c, !PT ;  /* 0x0000001706060212 */ /* 0x008fc600078e3cff */
[----:B------:R-:W3:Y:S01]  /*08f0*/  @P0 LDG.E R23, desc[UR6][R12.64+0xac] ;  /* 0x0000ac060c170981 */ /* 0x000ee2000c1e1900 */
[----:B----4-:R-:W-:-:S03]  /*0900*/  @P0 LOP3.LUT R7, R7, R26, RZ, 0x3c, !PT ;  /* 0x0000001a07070212 */ /* 0x010fc600078e3cff */
[----:B------:R-:W4:Y:S01]  /*0910*/  @P1 LDG.E R26, desc[UR6][R12.64+0xb4] ;  /* 0x0000b4060c1a1981 */ /* 0x000f22000c1e1900 */
[----:B--2---:R-:W-:-:S03]  /*0920*/  @P0 LOP3.LUT R5, R5, R22, RZ, 0x3c, !PT ;  /* 0x0000001605050212 */ /* 0x004fc600078e3cff */
[----:B------:R-:W2:Y:S01]  /*0930*/  @P1 LDG.E R22, desc[UR6][R12.64+0xbc] ;  /* 0x0000bc060c161981 */ /* 0x000ea2000c1e1900 */
[----:B---3--:R-:W-:Y:S02]  /*0940*/  @P0 LOP3.LUT R4, R4, R23, RZ, 0x3c, !PT ;  /* 0x0000001704040212 */ /* 0x008fe400078e3cff */
[----:B------:R-:W-:Y:S01]  /*0950*/  LOP3.LUT P0, RZ, R24, 0x8000, RZ, 0xc0, !PT ;  /* 0x0000800018ff7812 */ /* 0x000fe2000780c0ff */
[----:B------:R-:W3:Y:S04]  /*0960*/  @P1 LDG.E R23, desc[UR6][R12.64+0xc0] ;  /* 0x0000c0060c171981 */ /* 0x000ee8000c1e1900 */
[----:B------:R-:W4:Y:S01]  /*0970*/  @P1 LDG.E R24, desc[UR6][R12.64+0xc4] ;  /* 0x0000c4060c181981 */ /* 0x000f22000c1e1900 */
[----:B--2---:R-:W-:-:S03]  /*0980*/  @P1 LOP3.LUT R7, R7, R22, RZ, 0x3c, !PT ;  /* 0x0000001607071212 */ /* 0x004fc600078e3cff */
[----:B------:R-:W2:Y:S01]  /*0990*/  @P2 LDG.E R22, desc[UR6][R12.64+0xd0] ;  /* 0x0000d0060c162981 */ /* 0x000ea2000c1e1900 */
[----:B---3--:R-:W-:-:S03]  /*09a0*/  @P1 LOP3.LUT R4, R4, R23, RZ, 0x3c, !PT ;  /* 0x0000001704041212 */ /* 0x008fc600078e3cff */
[----:B------:R-:W3:Y:S01]  /*09b0*/  @P2 LDG.E R23, desc[UR6][R12.64+0xcc] ;  /* 0x0000cc060c172981 */ /* 0x000ee2000c1e1900 */
[----:B----4-:R-:W-:-:S03]  /*09c0*/  @P1 LOP3.LUT R5, R5, R24, RZ, 0x3c, !PT ;  /* 0x0000001805051212 */ /* 0x010fc600078e3cff */
[----:B------:R-:W4:Y:S01]  /*09d0*/  @P2 LDG.E R24, desc[UR6][R12.64+0xd8] ;  /* 0x0000d8060c182981 */ /* 0x000f22000c1e1900 */
[----:B------:R-:W-:Y:S02]  /*09e0*/  @P1 LOP3.LUT R3, R3, R26, RZ, 0x3c, !PT ;  /* 0x0000001a03031212 */ /* 0x000fe400078e3cff */
[----:B------:R-:W-:Y:S01]  /*09f0*/  @P1 LOP3.LUT R6, R6, R25, RZ, 0x3c, !PT ;  /* 0x0000001906061212 */ /* 0x000fe200078e3cff */
        /* <DEDUP_REMOVED lines=8> */
[----:B------:R-:W-:-:S03]  /*0a80*/  @P2 LOP3.LUT R3, R3, R26, RZ, 0x3c, !PT ;  /* 0x0000001a03032212 */ /* 0x000fc600078e3cff */
        /* <DEDUP_REMOVED lines=43> */
[----:B------:R-:W-:-:S04]  /*0d40*/  UIADD3 UR4, UPT, UPT, UR4, 0x10, URZ ;  /* 0x0000001004047890 */ /* 0x000fc8000fffe0ff */
[----:B------:R-:W-:Y:S01]  /*0d50*/  UISETP.NE.AND UP0, UPT, UR4, 0x20, UPT ;  /* 0x000000200400788c */ /* 0x000fe2000bf05270 */
[----:B------:R-:W-:Y:S02]  /*0d60*/  @P0 LOP3.LUT R5, R5, R26, RZ, 0x3c, !PT ;  /* 0x0000001a05050212 */ /* 0x000fe400078e3cff */
[----:B------:R-:W-:Y:S02]  /*0d70*/  @P0 LOP3.LUT R4, R4, R25, RZ, 0x3c, !PT ;  /* 0x0000001904040212 */ /* 0x000fe400078e3cff */
[----:B--2---:R-:W-:Y:S02]  /*0d80*/  @P0 LOP3.LUT R3, R3, R22, RZ, 0x3c, !PT ;  /* 0x0000001603030212 */ /* 0x004fe400078e3cff */
[----:B---3--:R-:W-:Y:S02]  /*0d90*/  @P0 LOP3.LUT R6, R6, R23, RZ, 0x3c, !PT ;  /* 0x0000001706060212 */ /* 0x008fe400078e3cff */
[----:B----4-:R-:W-:Y:S01]  /*0da0*/  @P0 LOP3.LUT R7, R7, R24, RZ, 0x3c, !PT ;  /* 0x0000001807070212 */ /* 0x010fe200078e3cff */
[----:B------:R-:W-:Y:S06]  /*0db0*/  BRA.U UP0, `(.L_x_4) ;  /* 0xfffffff5004c7547 */ /* 0x000fec000b83ffff */
[----:B------:R-:W-:-:S05]  /*0dc0*/  VIADD R18, R18, 0x1 ;  /* 0x0000000112127836 */ /* 0x000fca0000000000 */
[----:B------:R-:W-:-:S13]  /*0dd0*/  ISETP.NE.AND P0, PT, R18, 0x5, PT ;  /* 0x000000051200780c */ /* 0x000fda0003f05270 */
[----:B------:R-:W-:Y:S05]  /*0de0*/  @P0 BRA `(.L_x_5) ;  /* 0xfffffff400300947 */ /* 0x000fea000383ffff */
[----:B------:R1:W-:Y:S01]  /*0df0*/  STL [R1+0x4], R3 ;  /* 0x0000040301007387 */ /* 0x0003e20000100800 */
[----:B------:R-:W-:-:S03]  /*0e00*/  ISETP.NE.U32.AND P0, PT, R21, 0x1, PT ;  /* 0x000000011500780c */ /* 0x000fc60003f05070 */
[----:B------:R1:W-:Y:S01]  /*0e10*/  STL.64 [R1+0x8], R6 ;  /* 0x0000080601007387 */ /* 0x0003e20000100a00 */
[----:B------:R-:W-:-:S03]  /*0e20*/  ISETP.NE.AND.EX P0, PT, RZ, RZ, PT, P0 ;  /* 0x000000ffff00720c */ /* 0x000fc60003f05300 */
[----:B------:R1:W-:Y:S10]  /*0e30*/  STL.64 [R1+0x10], R4 ;  /* 0x0000100401007387 */ /* 0x0003f40000100a00 */
[----:B------:R-:W-:Y:S05]  /*0e40*/  @!P0 BRA `(.L_x_3) ;  /* 0x0000001800048947 */ /* 0x000fea0003800000 */
[----:B------:R-:W-:Y:S01]  /*0e50*/  UMOV UR4, URZ ;  /* 0x000000ff00047c82 */ /* 0x000fe20008000000 */
[----:B------:R-:W-:Y:S01]  /*0e60*/  UMOV UR5, URZ ;  /* 0x000000ff00057c82 */ /* 0x000fe20008000000 */
[----:B------:R-:W-:Y:S02]  /*0e70*/  IMAD.MOV.U32 R18, RZ, RZ, RZ ;  /* 0x000000ffff127224 */ /* 0x000fe400078e00ff */
[----:B-1----:R-:W-:Y:S02]  /*0e80*/  IMAD.MOV.U32 R3, RZ, RZ, RZ ;  /* 0x000000ffff037224 */ /* 0x002fe400078e00ff */
[----:B------:R-:W-:Y:S02]  /*0e90*/  IMAD.U32 R5, RZ, RZ, UR4 ;  /* 0x00000004ff057e24 */ /* 0x000fe4000f8e00ff */
[----:B------:R-:W-:Y:S02]  /*0ea0*/  IMAD.U32 R4, RZ, RZ, UR5 ;  /* 0x00000005ff047e24 */ /* 0x000fe4000f8e00ff */
[----:B------:R-:W-:-:S02]  /*0eb0*/  IMAD.U32 R7, RZ, RZ, UR4 ;  /* 0x00000004ff077e24 */ /* 0x000fc4000f8e00ff */
[----:B------:R-:W-:-:S07]  /*0ec0*/  IMAD.U32 R6, RZ, RZ, UR5 ;  /* 0x00000005ff067e24 */ /* 0x000fce000f8e00ff */
.L_x_7:
[----:B------:R-:W-:-:S06]  /*0ed0*/  IMAD R19, R18, 0x4, R1 ;  /* 0x0000000412137824 */ /* 0x000fcc00078e0201 */
[----:B------:R-:W5:Y:S01]  /*0ee0*/  LDL R19, [R19+0x4] ;  /* 0x0000040013137983 */ /* 0x000f620000100800 */
[----:B------:R-:W-:Y:S01]  /*0ef0*/  IMAD.SHL.U32 R20, R18, 0x20, RZ ;  /* 0x0000002012147824 */ /* 0x000fe200078e00ff */
[----:B------:R-:W-:-:S06]  /*0f00*/  UMOV UR4, URZ ;  /* 0x000000ff00047c82 */ /* 0x000fcc0008000000 */
.L_x_6:
        /* <DEDUP_REMOVED lines=181> */
[----:B------:R-:W-:Y:S05]  /*1a60*/  @P0 BRA `(.L_x_3) ;  /* 0x0000000800fc0947 */ /* 0x000fea0003800000 */
[----:B------:R-:W-:Y:S01]  /*1a70*/  UMOV UR4, URZ ;  /* 0x000000ff00047c82 */ /* 0x000fe20008000000 */
[----:B------:R-:W-:Y:S01]  /*1a80*/  UMOV UR5, URZ ;  /* 0x000000ff00057c82 */ /* 0x000fe20008000000 */
[----:B------:R-:W-:Y:S02]  /*1a90*/  IMAD.MOV.U32 R18, RZ, RZ, RZ ;  /* 0x000000ffff127224 */ /* 0x000fe400078e00ff */
[----:B--2---:R-:W-:Y:S02]  /*1aa0*/  IMAD.MOV.U32 R3, RZ, RZ, RZ ;  /* 0x000000ffff037224 */ /* 0x004fe400078e00ff */
[----:B------:R-:W-:Y:S02]  /*1ab0*/  IMAD.U32 R5, RZ, RZ, UR4 ;  /* 0x00000004ff057e24 */ /* 0x000fe4000f8e00ff */
[----:B------:R-:W-:Y:S02]  /*1ac0*/  IMAD.U32 R4, RZ, RZ, UR5 ;  /* 0x00000005ff047e24 */ /* 0x000fe4000f8e00ff */
[----:B------:R-:W-:-:S02]  /*1ad0*/  IMAD.U32 R7, RZ, RZ, UR4 ;  /* 0x00000004ff077e24 */ /* 0x000fc4000f8e00ff */
[----:B------:R-:W-:-:S07]  /*1ae0*/  IMAD.U32 R6, RZ, RZ, UR5 ;  /* 0x00000005ff067e24 */ /* 0x000fce000f8e00ff */
.L_x_9:
[----:B------:R-:W-:-:S06]  /*1af0*/  IMAD R19, R18, 0x4, R1 ;  /* 0x0000000412137824 */ /* 0x000fcc00078e0201 */
[----:B------:R-:W5:Y:S01]  /*1b00*/  LDL R19, [R19+0x4] ;  /* 0x0000040013137983 */ /* 0x000f620000100800 */
[----:B------:R-:W-:Y:S01]  /*1b10*/  IMAD.SHL.U32 R20, R18, 0x20, RZ ;  /* 0x0000002012147824 */ /* 0x000fe200078e00ff */
[----:B------:R-:W-:-:S06]  /*1b20*/  UMOV UR4, URZ ;  /* 0x000000ff00047c82 */ /* 0x000fcc0008000000 */
.L_x_8:
        /* <DEDUP_REMOVED lines=9> */
[----:B------:R-:W4:Y:S04]  /*1bc0*/  @P2 LDG.E R26, desc[UR6][R12.64+0x38] ;  /* 0x000038060c1a2981 */ /* 0x000f28000c1e1900 */
[----:B------:R-:W4:Y:S04]  /*1bd0*/  @P3 LDG.E R28, desc[UR6][R12.64+0x4c] ;  /* 0x00004c060c1c3981 */ /* 0x000f28000c1e1900 */
[----:B------:R-:W4:Y:S04]  /*1be0*/  @!P0 LDG.E R21, desc[UR6][R12.64+0x4] ;  /* 0x000004060c158981 */ /* 0x000f28000c1e1900 */
[----:B------:R-:W4:Y:S01]  /*1bf0*/  @P1 LDG.E R25, desc[UR6][R12.64+0x20] ;  /* 0x000020060c191981 */ /* 0x000f22000c1e1900 */
[----:B--2---:R-:W-:-:S03]  /*1c00*/  @!P0 LOP3.LUT R5, R5, R22, RZ, 0x3c, !PT ;  /* 0x0000001605058212 */ /* 0x004fc600078e3cff */
[----:B------:R-:W2:Y:S01]  /*1c10*/  @!P0 LDG.E R22, desc[UR6][R12.64] ;  /* 0x000000060c168981 */ /* 0x000ea2000c1e1900 */
[----:B---3--:R-:W-:-:S03]  /*1c20*/  @P1 LOP3.LUT R5, R5, R24, RZ, 0x3c, !PT ;  /* 0x0000001805051212 */ /* 0x008fc600078e3cff */
[----:B------:R-:W3:Y:S01]  /*1c30*/  @P4 LDG.E R24, desc[UR6][R12.64+0x60] ;  /* 0x000060060c184981 */ /* 0x000ee2000c1e1900 */
[----:B----4-:R-:W-:-:S03]  /*1c40*/  @P2 LOP3.LUT R5, R5, R26, RZ, 0x3c, !PT ;  /* 0x0000001a05052212 */ /* 0x010fc600078e3cff */
[----:B------:R-:W4:Y:S01]  /*1c50*/  @P5 LDG.E R26, desc[UR6][R12.64+0x74] ;  /* 0x000074060c1a5981 */ /* 0x000f22000c1e1900 */
[----:B------:R-:W-:Y:S02]  /*1c60*/  @P3 LOP3.LUT R5, R5, R28, RZ, 0x3c, !PT ;  /* 0x0000001c05053212 */ /* 0x000fe400078e3cff */
[----:B------:R-:W-:Y:S02]  /*1c70*/  @!P0 LOP3.LUT R6, R6, R21, RZ, 0x3c, !PT ;  /* 0x0000001506068212 */ /* 0x000fe400078e3cff */
[----:B------:R-:W4:Y:S01]  /*1c80*/  @!P0 LDG.E R21, desc[UR6][R12.64+0xc] ;  /* 0x00000c060c158981 */ /* 0x000f22000c1e1900 */
[----:B--2---:R-:W-:-:S03]  /*1c90*/  @!P0 LOP3.LUT R3, R3, R22, RZ, 0x3c, !PT ;  /* 0x0000001603038212 */ /* 0x004fc600078e3cff */
[----:B------:R-:W2:Y:S01]  /*1ca0*/  @!P0 LDG.E R22, desc[UR6][R12.64+0x8] ;  /* 0x000008060c168981 */ /* 0x000ea2000c1e1900 */
[----:B---3--:R-:W-:-:S03]  /*1cb0*/  @P4 LOP3.LUT R5, R5, R24, RZ, 0x3c, !PT ;  /* 0x0000001805054212 */ /* 0x008fc600078e3cff */
[----:B------:R-:W3:Y:S01]  /*1cc0*/  @P1 LDG.E R24, desc[UR6][R12.64+0x14] ;  /* 0x000014060c181981 */ /* 0x000ee2000c1e1900 */
[----:B----4-:R-:W-:-:S03]  /*1cd0*/  @!P0 LOP3.LUT R4, R4, R21, RZ, 0x3c, !PT ;  /* 0x0000001504048212 */ /* 0x010fc600078e3cff */
[----:B------:R-:W4:Y:S01]  /*1ce0*/  @P1 LDG.E R21, desc[UR6][R12.64+0x18] ;  /* 0x000018060c151981 */ /* 0x000f22000c1e1900 */
[----:B--2---:R-:W-:-:S03]  /*1cf0*/  @!P0 LOP3.LUT R7, R7, R22, RZ, 0x3c, !PT ;  /* 0x0000001607078212 */ /* 0x004fc600078e3cff */
[----:B------:R-:W2:Y:S01]  /*1d00*/  @P1 LDG.E R22, desc[UR6][R12.64+0x1c] ;  /* 0x00001c060c161981 */ /* 0x000ea2000c1e1900 */
[----:B---3--:R-:W-:-:S03]  /*1d10*/  @P1 LOP3.LUT R3, R3, R24, RZ, 0x3c, !PT ;  /* 0x0000001803031212 */ /* 0x008fc600078e3cff */
[----:B------:R-:W3:Y:S01]  /*1d20*/  @P2 LDG.E R24, desc[UR6][R12.64+0x28] ;  /* 0x000028060c182981 */ /* 0x000ee2000c1e1900 */
[----:B------:R-:W-:-:S03]  /*1d30*/  @P1 LOP3.LUT R4, R4, R25, RZ, 0x3c, !PT ;  /* 0x0000001904041212 */ /* 0x000fc600078e3cff */
[----:B------:R-:W3:Y:S01]  /*1d40*/  @P2 LDG.E R25, desc[UR6][R12.64+0x34] ;  /* 0x000034060c192981 */ /* 0x000ee2000c1e1900 */
[----:B----4-:R-:W-:-:S03]  /*1d50*/  @P1 LOP3.LUT R6, R6, R21, RZ, 0x3c, !PT ;  /* 0x0000001506061212 */ /* 0x010fc600078e3cff */
[----:B------:R-:W4:Y:S01]  /*1d60*/  @P2 LDG.E R21, desc[UR6][R12.64+0x2c] ;  /* 0x00002c060c152981 */ /* 0x000f22000c1e1900 */
[----:B--2---:R-:W-:-:S03]  /*1d70*/  @P1 LOP3.LUT R7, R7, R22, RZ, 0x3c, !PT ;  /* 0x0000001607071212 */ /* 0x004fc600078e3cff */
        /* <DEDUP_REMOVED lines=27> */
[----:B------:R-:W-:Y:S02]  /*1f30*/  LOP3.LUT P0, RZ, R23, 0x80, RZ, 0xc0, !PT ;  /* 0x0000008017ff7812 */ /* 0x000fe4000780c0ff */
[----:B------:R-:W-:Y:S02]  /*1f40*/  @P5 LOP3.LUT R4, R4, R25, RZ, 0x3c, !PT ;  /* 0x0000001904045212 */ /* 0x000fe400078e3cff */
        /* <DEDUP_REMOVED lines=17> */
[----:B------:R-:W-:Y:S02]  /*2060*/  @P6 LOP3.LUT R5, R5, R26, RZ, 0x3c, !PT ;  /* 0x0000001a05056212 */ /* 0x000fe400078e3cff */
[----:B------:R-:W-:Y:S02]  /*2070*/  @P0 LOP3.LUT R4, R4, R25, RZ, 0x3c, !PT ;  /* 0x0000001904040212 */ /* 0x000fe400078e3cff */
[----:B----4-:R-:W-:Y:S02]  /*2080*/  @P0 LOP3.LUT R6, R6, R21, RZ, 0x3c, !PT ;  /* 0x0000001506060212 */ /* 0x010fe400078e3cff */
[----:B--2---:R-:W-:Y:S02]  /*2090*/  @P0 LOP3.LUT R7, R7, R22, RZ, 0x3c, !PT ;  /* 0x0000001607070212 */ /* 0x004fe400078e3cff */
[----:B---3--:R-:W-:Y:S02]  /*20a0*/  @P0 LOP3.LUT R5, R5, R24, RZ, 0x3c, !PT ;  /* 0x0000001805050212 */ /* 0x008fe400078e3cff */
[----:B------:R-:W-:-:S13]  /*20b0*/  R2P PR, R23.B1, 0x7f ;  /* 0x0000007f17007804 */ /* 0x000fda0000001000 */
[----:B------:R-:W2:Y:S04]  /*20c0*/  @P0 LDG.E R22, desc[UR6][R12.64+0xa0] ;  /* 0x0000a0060c160981 */ /* 0x000ea8000c1e1900 */
[----:B------:R-:W3:Y:S04]  /*20d0*/  @P0 LDG.E R21, desc[UR6][R12.64+0xa4] ;  /* 0x0000a4060c150981 */ /* 0x000ee8000c1e1900 */
[----:B------:R-:W4:Y:S04]  /*20e0*/  @P0 LDG.E R24, desc[UR6][R12.64+0xb0] ;  /* 0x0000b0060c180981 */ /* 0x000f28000c1e1900 */
        /* <DEDUP_REMOVED lines=10> */
[----:B------:R-:W-:-:S03]  /*2190*/  @P0 LOP3.LUT R4, R4, R25, RZ, 0x3c, !PT ;  /* 0x0000001904040212 */ /* 0x000fc600078e3cff */
[----:B------:R-:W2:Y:S01]  /*21a0*/  @P1 LDG.E R25, desc[UR6][R12.64+0xc0] ;  /* 0x0000c0060c191981 */ /* 0x000ea2000c1e1900 */
[----:B------:R-:W-:Y:S02]  /*21b0*/  LOP3.LUT P0, RZ, R23, 0x8000, RZ, 0xc0, !PT ;  /* 0x0000800017ff7812 */ /* 0x000fe4000780c0ff */
[----:B---3--:R-:W-:Y:S01]  /*21c0*/  @P1 LOP3.LUT R6, R6, R21, RZ, 0x3c, !PT ;  /* 0x0000001506061212 */ /* 0x008fe200078e3cff */
[----:B------:R-:W3:Y:S01]  /*21d0*/  @P2 LDG.E R23, desc[UR6][R12.64+0xd4] ;  /* 0x0000d4060c172981 */ /* 0x000ee2000c1e1900 */
[----:B----4-:R-:W-:-:S03]  /*21e0*/  @P1 LOP3.LUT R7, R7, R24, RZ, 0x3c, !PT ;  /* 0x0000001807071212 */ /* 0x010fc600078e3cff */
[----:B------:R-:W4:Y:S04]  /*21f0*/  @P2 LDG.E R24, desc[UR6][R12.64+0xc8] ;  /* 0x0000c8060c182981 */ /* 0x000f28000c1e1900 */
[----:B------:R-:W4:Y:S01]  /*2200*/  @P2 LDG.E R21, desc[UR6][R12.64+0xcc] ;  /* 0x0000cc060c152981 */ /* 0x000f22000c1e1900 */
[----:B--2---:R-:W-:-:S03]  /*2210*/  @P1 LOP3.LUT R3, R3, R22, RZ, 0x3c, !PT ;  /* 0x0000001603031212 */ /* 0x004fc600078e3cff */
[----:B------:R-:W2:Y:S04]  /*2220*/  @P0 LDG.E R28, desc[UR6][R12.64+0x13c] ;  /* 0x00013c060c1c0981 */ /* 0x000ea8000c1e1900 */
[----:B------:R-:W2:Y:S01]  /*2230*/  @P1 LDG.E R22, desc[UR6][R12.64+0xc4] ;  /* 0x0000c4060c161981 */ /* 0x000ea2000c1e1900 */
[----:B------:R-:W-:Y:S02]  /*2240*/  @P1 LOP3.LUT R4, R4, R25, RZ, 0x3c, !PT ;  /* 0x0000001904041212 */ /* 0x000fe400078e3cff */
[----:B------:R-:W-:Y:S02]  /*2250*/  @P2 LOP3.LUT R7, R7, R26, RZ, 0x3c, !PT ;  /* 0x0000001a07072212 */ /* 0x000fe400078e3cff */
[----:B---3--:R-:W-:Y:S01]  /*2260*/  @P2 LOP3.LUT R4, R4, R23, RZ, 0x3c, !PT ;  /* 0x0000001704042212 */ /* 0x008fe200078e3cff */
[----:B------:R-:W3:Y:S01]  /*2270*/  @P3 LDG.E R26, desc[UR6][R12.64+0xe4] ;  /* 0x0000e4060c1a3981 */ /* 0x000ee2000c1e1900 */
[----:B----4-:R-:W-:-:S03]  /*2280*/  @P2 LOP3.LUT R3, R3, R24, RZ, 0x3c, !PT ;  /* 0x0000001803032212 */ /* 0x010fc600078e3cff */
[----:B------:R-:W4:Y:S01]  /*2290*/  @P3 LDG.E R24, desc[UR6][R12.64+0xdc] ;  /* 0x0000dc060c183981 */ /* 0x000f22000c1e1900 */
[----:B------:R-:W-:-:S03]  /*22a0*/  @P2 LOP3.LUT R6, R6, R21, RZ, 0x3c, !PT ;  /* 0x0000001506062212 */ /* 0x000fc600078e3cff */
        /* <DEDUP_REMOVED lines=44> */
[----:B------:R-:W-:-:S04]  /*2570*/  UIADD3 UR4, UPT, UPT, UR4, 0x10, URZ ;  /* 0x0000001004047890 */ /* 0x000fc8000fffe0ff */
[----:B------:R-:W-:Y:S01]  /*2580*/  UISETP.NE.AND UP0, UPT, UR4, 0x20, UPT ;  /* 0x000000200400788c */ /* 0x000fe2000bf05270 */
[----:B---3--:R-:W-:Y:S02]  /*2590*/  @P0 LOP3.LUT R7, R7, R26, RZ, 0x3c, !PT ;  /* 0x0000001a07070212 */ /* 0x008fe400078e3cff */
[----:B----4-:R-:W-:Y:S02]  /*25a0*/  @P0 LOP3.LUT R3, R3, R24, RZ, 0x3c, !PT ;  /* 0x0000001803030212 */ /* 0x010fe400078e3cff */
[----:B------:R-:W-:Y:S02]  /*25b0*/  @P0 LOP3.LUT R6, R6, R21, RZ, 0x3c, !PT ;  /* 0x0000001506060212 */ /* 0x000fe400078e3cff */
[----:B------:R-:W-:Y:S02]  /*25c0*/  @P0 LOP3.LUT R4, R4, R23, RZ, 0x3c, !PT ;  /* 0x0000001704040212 */ /* 0x000fe400078e3cff */
[----:B--2---:R-:W-:-:S04]  /*25d0*/  @P6 LOP3.LUT R5, R5, R22, RZ, 0x3c, !PT ;  /* 0x0000001605056212 */ /* 0x004fc800078e3cff */
[----:B------:R-:W-:Y:S01]  /*25e0*/  @P0 LOP3.LUT R5, R5, R28, RZ, 0x3c, !PT ;  /* 0x0000001c05050212 */ /* 0x000fe200078e3cff */
[----:B------:R-:W-:Y:S06]  /*25f0*/  BRA.U UP0, `(.L_x_8) ;  /* 0xfffffff5004c7547 */ /* 0x000fec000b83ffff */
[----:B------:R-:W-:-:S05]  /*2600*/  VIADD R18, R18, 0x1 ;  /* 0x0000000112127836 */ /* 0x000fca0000000000 */
[----:B------:R-:W-:-:S13]  /*2610*/  ISETP.NE.AND P0, PT, R18, 0x5, PT ;  /* 0x000000051200780c */ /* 0x000fda0003f05270 */
[----:B------:R-:W-:Y:S05]  /*2620*/  @P0 BRA `(.L_x_9) ;  /* 0xfffffff400300947 */ /* 0x000fea000383ffff */
[----:B------:R3:W-:Y:S04]  /*2630*/  STL [R1+0x4], R3 ;  /* 0x0000040301007387 */ /* 0x0007e80000100800 */
[----:B------:R3:W-:Y:S04]  /*2640*/  STL.64 [R1+0x8], R6 ;  /* 0x0000080601007387 */ /* 0x0007e80000100a00 */
[----:B------:R3:W-:Y:S02]  /*2650*/  STL.64 [R1+0x10], R4 ;  /* 0x0000100401007387 */ /* 0x0007e40000100a00 */
.L_x_3:
[----:B------:R-:W-:Y:S05]  /*2660*/  BSYNC.RECONVERGENT B1 ;  /* 0x0000000000017941 */ /* 0x000fea0003800200 */
.L_x_2:
[C---:B------:R-:W-:Y:S01]  /*2670*/  ISETP.GT.U32.AND P0, PT, R15.reuse, 0x3, PT ;  /* 0x000000030f00780c */ /* 0x040fe20003f04070 */
[----:B------:R-:W-:Y:S01]  /*2680*/  VIADD R14, R14, 0x1 ;  /* 0x000000010e0e7836 */ /* 0x000fe20000000000 */
[--C-:B------:R-:W-:Y:S02]  /*2690*/  SHF.R.U64 R15, R15, 0x2, R16.reuse ;  /* 0x000000020f0f7819 */ /* 0x100fe40000001210 */
[----:B------:R-:W-:Y:S02]  /*26a0*/  ISETP.GT.U32.AND.EX P0, PT, R16, RZ, PT, P0 ;  /* 0x000000ff1000720c */ /* 0x000fe40003f04100 */
[----:B------:R-:W-:-:S11]  /*26b0*/  SHF.R.U32.HI R16, RZ, 0x2, R16 ;  /* 0x00000002ff107819 */ /* 0x000fd60000011610 */
[----:B------:R-:W-:Y:S05]  /*26c0*/  @P0 BRA `(.L_x_10) ;  /* 0xffffffd800cc0947 */ /* 0x000fea000383ffff */
.L_x_1:
[----:B------:R-:W-:Y:S05]  /*26d0*/  BSYNC.RECONVERGENT B0 ;  /* 0x0000000000007941 */ /* 0x000fea0003800200 */
.L_x_0:
[----:B------:R-:W4:Y:S08]  /*26e0*/  LDC R14, c[0x0][0x398] ;  /* 0x0000e600ff0e7b82 */ /* 0x000f300000000800 */
[----:B------:R-:W5:Y:S08]  /*26f0*/  LDC.64 R10, c[0x0][0x380] ;  /* 0x0000e000ff0a7b82 */ /* 0x000f700000000a00 */
[----:B------:R-:W1:Y:S01]  /*2700*/  LDC R13, c[0x0][0x388] ;  /* 0x0000e200ff0d7b82 */ /* 0x000e620000000800 */
[----:B----4-:R-:W-:Y:S01]  /*2710*/  ISETP.GE.AND P0, PT, R14, 0x1, PT ;  /* 0x000000010e00780c */ /* 0x010fe20003f06270 */
[----:B------:R-:W-:-:S04]  /*2720*/  IMAD R12, R17, R14, R17 ;  /* 0x0000000e110c7224 */ /* 0x000fc800078e0211 */
[----:B-----5:R-:W-:-:S05]  /*2730*/  IMAD.WIDE R10, R12, 0x4, R10 ;  /* 0x000000040c0a7825 */ /* 0x020fca00078e020a */
[----:B-1----:R1:W-:Y:S03]  /*2740*/  STG.E desc[UR6][R10.64], R13 ;  /* 0x0000000d0a007986 */ /* 0x0023e6000c101906 */
[----:B------:R-:W-:Y:S05]  /*2750*/  @!P0 EXIT ;  /* 0x000000000000894d */ /* 0x000fea0003800000 */
[----:B------:R-:W4:Y:S01]  /*2760*/  LDCU UR5, c[0x0][0x394] ;  /* 0x00007280ff0577ac */ /* 0x000f220008000800 */
[----:B------:R-:W-:Y:S01]  /*2770*/  IMAD.MOV.U32 R18, RZ, RZ, R4 ;  /* 0x000000ffff127224 */ /* 0x000fe200078e0004 */
[----:B----4-:R-:W-:Y:S02]  /*2780*/  UIADD3 UR4, UPT, UPT, UR5, -0xd000000, URZ ;  /* 0xf300000005047890 */ /* 0x010fe4000fffe0ff */
[----:B-1----:R-:W1:Y:S02]  /*2790*/  MUFU.RSQ R13, UR5 ;  /* 0x00000005000d7d08 */ /* 0x002e640008001400 */
[----:B------:R-:W-:-:S09]  /*27a0*/  UISETP.GT.U32.AND UP0, UPT, UR4, 0x727fffff, UPT ;  /* 0x727fffff0400788c */ /* 0x000fd2000bf04070 */
[----:B------:R-:W-:Y:S05]  /*27b0*/  BRA.U !UP0, `(.L_x_11) ;  /* 0x0000000108207547 */ /* 0x000fea000b800000 */
[----:B------:R-:W0:Y:S01]  /*27c0*/  LDCU UR4, c[0x0][0x394] ;  /* 0x00007280ff0477ac */ /* 0x000e220008000800 */
[----:B------:R-:W-:Y:S01]  /*27d0*/  BSSY.RECONVERGENT B0, `(.L_x_12) ;  /* 0x0000004000007945 */ /* 0x000fe20003800200 */
[----:B------:R-:W-:Y:S01]  /*27e0*/  MOV R14, 0x2810 ;  /* 0x00002810000e7802 */ /* 0x000fe20000000f00 */
[----:B0-23--:R-:W-:-:S07]  /*27f0*/  IMAD.U32 R4, RZ, RZ, UR4 ;  /* 0x00000004ff047e24 */ /* 0x00dfce000f8e00ff */
[----:B-1----:R-:W-:Y:S05]  /*2800*/  CALL.REL.NOINC `($__internal_0_$__cuda_sm20_sqrt_rn_f32_slowpath) ;  /* 0x0000000c006c7944 */ /* 0x002fea0003c00000 */
[----:B------:R-:W-:Y:S05]  /*2810*/  BSYNC.RECONVERGENT B0 ;  /* 0x0000000000007941 */ /* 0x000fea0003800200 */
.L_x_12:
[----:B------:R-:W-:Y:S01]  /*2820*/  IMAD.MOV.U32 R17, RZ, RZ, R23 ;  /* 0x000000ffff117224 */ /* 0x000fe200078e0017 */
[----:B------:R-:W-:Y:S06]  /*2830*/  BRA `(.L_x_13) ;  /* 0x0000000000107947 */ /* 0x000fec0003800000 */
.L_x_11:
[C---:B-1----:R-:W-:Y:S01]  /*2840*/  FMUL.FTZ R17, R13.reuse, UR5 ;  /* 0x000000050d117c20 */ /* 0x042fe20008410000 */
[----:B------:R-:W-:-:S03]  /*2850*/  FMUL.FTZ R13, R13, 0.5 ;  /* 0x3f0000000d0d7820 */ /* 0x000fc60000410000 */
[----:B0-23--:R-:W-:-:S04]  /*2860*/  FFMA R4, -R17, R17, UR5 ;  /* 0x0000000511047e23 */ /* 0x00dfc80008000111 */
[----:B------:R-:W-:-:S07]  /*2870*/  FFMA R17, R4, R13, R17 ;  /* 0x0000000d04117223 */ /* 0x000fce0000000011 */
.L_x_13:
[----:B------:R-:W0:Y:S01]  /*2880*/  LDC.64 R14, c[0x0][0x390] ;  /* 0x0000e400ff0e7b82 */ /* 0x000e220000000a00 */
[----:B------:R-:W1:Y:S01]  /*2890*/  LDCU UR4, c[0x0][0x398] ;  /* 0x00007300ff0477ac */ /* 0x000e620008000800 */
[----:B------:R-:W2:Y:S01]  /*28a0*/  LDCU UR5, c[0x0][0x38c] ;  /* 0x00007180ff0577ac */ /* 0x000ea20008000800 */
[----:B-1----:R-:W-:Y:S01]  /*28b0*/  UISETP.NE.AND UP0, UPT, UR4, 0x1, UPT ;  /* 0x000000010400788c */ /* 0x002fe2000bf05270 */
[----:B0-----:R-:W-:Y:S01]  /*28c0*/  FMUL R13, R14, -0.5 ;  /* 0xbf0000000e0d7820 */ /* 0x001fe20000400000 */
[----:B------:R-:W-:-:S03]  /*28d0*/  FMUL R17, R17, R14 ;  /* 0x0000000e11117220 */ /* 0x000fc60000400000 */
[----:B--2---:R-:W-:Y:S01]  /*28e0*/  FFMA R16, R13, R14, UR5 ;  /* 0x000000050d107e23 */ /* 0x004fe2000800000e */
[----:B------:R-:W-:-:S03]  /*28f0*/  IMAD.MOV.U32 R13, RZ, RZ, 0x1 ;  /* 0x00000001ff0d7424 */ /* 0x000fc600078e00ff */
[----:B------:R-:W-:Y:S01]  /*2900*/  FMUL R16, R16, R15 ;  /* 0x0000000f10107220 */ /* 0x000fe20000400000 */
[----:B------:R-:W-:Y:S06]  /*2910*/  BRA.U !UP0, `(.L_x_14) ;  /* 0x0000000508d87547 */ /* 0x000fec000b800000 */
[----:B------:R-:W0:Y:S01]  /*2920*/  LDC.64 R10, c[0x0][0x380] ;  /* 0x0000e000ff0a7b82 */ /* 0x000e220000000a00 */
[----:B------:R-:W-:Y:S01]  /*2930*/  IMAD R9, R8, -0x658354e5, R9 ;  /* 0x9a7cab1b08097824 */ /* 0x000fe200078e0209 */
[----:B------:R-:W-:Y:S01]  /*2940*/  ULOP3.LUT UR4, UR4, 0x7ffffffe, URZ, 0xc0, !UPT ;  /* 0x7ffffffe04047892 */ /* 0x000fe2000f8ec0ff */
[----:B------:R-:W-:Y:S02]  /*2950*/  IMAD.MOV.U32 R19, RZ, RZ, 0x1 ;  /* 0x00000001ff137424 */ /* 0x000fe400078e00ff */
[----:B------:R-:W-:Y:S01]  /*2960*/  VIADD R15, R9, 0x700053 ;  /* 0x00700053090f7836 */ /* 0x000fe20000000000 */
[----:B------:R-:W-:Y:S01]  /*2970*/  UIADD3 UR4, UPT, UPT, -UR4, URZ, URZ ;  /* 0x000000ff04047290 */ /* 0x000fe2000fffe1ff */
[----:B------:R-:W-:Y:S02]  /*2980*/  IMAD.MOV.U32 R20, RZ, RZ, RZ ;  /* 0x000000ffff147224 */ /* 0x000fe400078e00ff */
[----:B0-----:R-:W-:-:S03]  /*2990*/  IMAD.WIDE R10, R12, 0x4, R10 ;  /* 0x000000040c0a7825 */ /* 0x001fc600078e020a */
[----:B------:R-:W-:-:S05]  /*29a0*/  IADD3 R8, P0, PT, R10, 0x4, RZ ;  /* 0x000000040a087810 */ /* 0x000fca0007f1e0ff */
[----:B------:R-:W-:-:S08]  /*29b0*/  IMAD.X R9, RZ, RZ, R11, P0 ;  /* 0x000000ffff097224 */ /* 0x000fd000000e060b */
.L_x_19:
[----:B------:R-:W-:Y:S01]  /*29c0*/  SHF.R.U32.HI R2, RZ, 0x2, R3 ;  /* 0x00000002ff027819 */ /* 0x000fe20000011603 */
[----:B------:R-:W-:Y:S01]  /*29d0*/  IMAD.MOV.U32 R21, RZ, RZ, R18 ;  /* 0x000000ffff157224 */ /* 0x000fe200078e0012 */
[----:B------:R-:W-:Y:S01]  /*29e0*/  SHF.R.U32.HI R23, RZ, 0x2, R6 ;  /* 0x00000002ff177819 */ /* 0x000fe20000011606 */
[----:B0-----:R-:W-:Y:S01]  /*29f0*/  IMAD.MOV.U32 R25, RZ, RZ, 0x7f800000 ;  /* 0x7f800000ff197424 */ /* 0x001fe200078e00ff */
[----:B------:R-:W-:Y:S01]  /*2a00*/  LOP3.LUT R2, R2, R3, RZ, 0x3c, !PT ;  /* 0x0000000302027212 */ /* 0x000fe200078e3cff */
[----:B------:R-:W-:Y:S01]  /*2a10*/  IMAD.SHL.U32 R3, R5, 0x10, RZ ;  /* 0x0000001005037824 */ /* 0x000fe200078e00ff */
[----:B------:R-:W-:Y:S01]  /*2a20*/  LOP3.LUT R23, R23, R6, RZ, 0x3c, !PT ;  /* 0x0000000617177212 */ /* 0x000fe200078e3cff */
[----:B------:R-:W-:Y:S02]  /*2a30*/  BSSY.RECONVERGENT B0, `(.L_x_15) ;  /* 0x000003e000007945 */ /* 0x000fe40003800200 */
[----:B------:R-:W-:-:S05]  /*2a40*/  IMAD.SHL.U32 R4, R2, 0x2, RZ ;  /* 0x0000000202047824 */ /* 0x000fca00078e00ff */
[----:B------:R-:W-:Y:S01]  /*2a50*/  LOP3.LUT R4, R2, R4, R3, 0x96, !PT ;  /* 0x0000000402047212 */ /* 0x000fe200078e9603 */
[----:B------:R-:W-:-:S03]  /*2a60*/  IMAD.MOV.U32 R3, RZ, RZ, 0x2f800000 ;  /* 0x2f800000ff037424 */ /* 0x000fc600078e00ff */
[----:B------:R-:W-:Y:S01]  /*2a70*/  LOP3.LUT R18, R4, R5, RZ, 0x3c, !PT ;  /* 0x0000000504127212 */ /* 0x000fe200078e3cff */
[----:B------:R-:W-:-:S03]  /*2a80*/  IMAD.MOV.U32 R4, RZ, RZ, 0x3e055027 ;  /* 0x3e055027ff047424 */ /* 0x000fc600078e00ff */
[----:B------:R-:W-:-:S04]  /*2a90*/  IADD3 R2, PT, PT, R15, -0x587c5, R18 ;  /* 0xfffa783b0f027810 */ /* 0x000fc80007ffe012 */
[----:B------:R-:W-:-:S05]  /*2aa0*/  I2FP.F32.U32 R2, R2 ;  /* 0x0000000200027245 */ /* 0x000fca0000201000 */
[----:B------:R-:W-:-:S05]  /*2ab0*/  FFMA R2, R2, R3, 1.1641532182693481445e-10 ;  /* 0x2f00000002027423 */ /* 0x000fca0000000003 */
[----:B------:R-:W-:-:S13]  /*2ac0*/  FSETP.GEU.AND P0, PT, R2, 1.175494350822287508e-38, PT ;  /* 0x008000000200780b */ /* 0x000fda0003f0e000 */
[----:B------:R-:W-:-:S04]  /*2ad0*/  @!P0 FMUL R2, R2, 8388608 ;  /* 0x4b00000002028820 */ /* 0x000fc80000400000 */
[----:B------:R-:W-:-:S05]  /*2ae0*/  VIADD R13, R2, 0xc0d55555 ;  /* 0xc0d55555020d7836 */ /* 0x000fca0000000000 */
[----:B------:R-:W-:-:S05]  /*2af0*/  LOP3.LUT R13, R13, 0xff800000, RZ, 0xc0, !PT ;  /* 0xff8000000d0d7812 */ /* 0x000fca00078ec0ff */
[----:B------:R-:W-:Y:S01]  /*2b00*/  IMAD.IADD R3, R2, 0x1, -R13 ;  /* 0x0000000102037824 */ /* 0x000fe200078e0a0d */
[----:B------:R-:W-:-:S03]  /*2b10*/  I2FP.F32.S32 R13, R13 ;  /* 0x0000000d000d7245 */ /* 0x000fc60000201400 */
[----:B------:R-:W-:-:S04]  /*2b20*/  FADD R3, R3, -1 ;  /* 0xbf80000003037421 */ /* 0x000fc80000000000 */
[----:B------:R-:W-:-:S04]  /*2b30*/  FFMA R4, R3, -R4, 0.14084610342979431152 ;  /* 0x3e1039f603047423 */ /* 0x000fc80000000804 */
[----:B------:R-:W-:-:S04]  /*2b40*/  FFMA R4, R3, R4, -0.12148627638816833496 ;  /* 0xbdf8cdcc03047423 */ /* 0x000fc80000000004 */
[----:B------:R-:W-:-:S04]  /*2b50*/  FFMA R4, R3, R4, 0.13980610668659210205 ;  /* 0x3e0f295503047423 */ /* 0x000fc80000000004 */
[----:B------:R-:W-:-:S04]  /*2b60*/  FFMA R4, R3, R4, -0.16684235632419586182 ;  /* 0xbe2ad8b903047423 */ /* 0x000fc80000000004 */
[----:B------:R-:W-:-:S04]  /*2b70*/  FFMA R4, R3, R4, 0.20012299716472625732 ;  /* 0x3e4ced0b03047423 */ /* 0x000fc80000000004 */
[----:B------:R-:W-:-:S04]  /*2b80*/  FFMA R4, R3, R4, -0.24999669194221496582 ;  /* 0xbe7fff2203047423 */ /* 0x000fc80000000004 */
[----:B------:R-:W-:-:S04]  /*2b90*/  FFMA R4, R3, R4, 0.33333182334899902344 ;  /* 0x3eaaaa7803047423 */ /* 0x000fc80000000004 */
[C---:B------:R-:W-:Y:S01]  /*2ba0*/  FFMA R12, R3.reuse, R4, -0.5 ;  /* 0xbf000000030c7423 */ /* 0x040fe20000000004 */
[----:B------:R-:W-:Y:S02]  /*2bb0*/  FSEL R4, RZ, -23, P0 ;  /* 0xc1b80000ff047808 */ /* 0x000fe40000000000 */
[----:B------:R-:W-:Y:S01]  /*2bc0*/  ISETP.GT.U32.AND P0, PT, R2, 0x7f7fffff, PT ;  /* 0x7f7fffff0200780c */ /* 0x000fe20003f04070 */
[----:B------:R-:W-:Y:S02]  /*2bd0*/  FMUL R12, R3, R12 ;  /* 0x0000000c030c7220 */ /* 0x000fe40000400000 */
[----:B------:R-:W-:Y:S01]  /*2be0*/  FFMA R13, R13, 1.1920928955078125e-07, R4 ;  /* 0x340000000d0d7823 */ /* 0x000fe20000000004 */
[----:B------:R-:W-:Y:S02]  /*2bf0*/  IMAD.SHL.U32 R4, R18, 0x10, RZ ;  /* 0x0000001012047824 */ /* 0x000fe400078e00ff */
[----:B------:R-:W-:Y:S01]  /*2c00*/  FFMA R12, R3, R12, R3 ;  /* 0x0000000c030c7223 */ /* 0x000fe20000000003 */
[----:B------:R-:W-:-:S03]  /*2c10*/  IMAD.SHL.U32 R3, R23, 0x2, RZ ;  /* 0x0000000217037824 */ /* 0x000fc600078e00ff */
[----:B------:R-:W-:Y:S02]  /*2c20*/  FFMA R12, R13, 0.69314718246459960938, R12 ;  /* 0x3f3172180d0c7823 */ /* 0x000fe4000000000c */
[----:B------:R-:W-:Y:S01]  /*2c30*/  LOP3.LUT R3, R23, R3, R4, 0x96, !PT ;  /* 0x0000000317037212 */ /* 0x000fe200078e9604 */
[C---:B------:R-:W-:Y:S01]  /*2c40*/  @P0 FFMA R12, R2.reuse, R25, +INF ;  /* 0x7f800000020c0423 */ /* 0x040fe20000000019 */
[----:B------:R-:W-:Y:S02]  /*2c50*/  FSETP.NEU.AND P0, PT, R2, RZ, PT ;  /* 0x000000ff0200720b */ /* 0x000fe40003f0d000 */
[----:B------:R-:W-:Y:S01]  /*2c60*/  LOP3.LUT R4, R3, R18, RZ, 0x3c, !PT ;  /* 0x0000001203047212 */ /* 0x000fe200078e3cff */
[----:B------:R-:W-:Y:S01]  /*2c70*/  FMUL R12, R12, -2 ;  /* 0xc00000000c0c7820 */ /* 0x000fe20000400000 */
[----:B------:R-:W-:-:S03]  /*2c80*/  IMAD.MOV.U32 R3, RZ, RZ, 0x30c90fdb ;  /* 0x30c90fdbff037424 */ /* 0x000fc600078e00ff */
[----:B------:R-:W-:Y:S01]  /*2c90*/  IMAD.IADD R2, R4, 0x1, R15 ;  /* 0x0000000104027824 */ /* 0x000fe200078e020f */
[----:B------:R-:W-:-:S04]  /*2ca0*/  FSEL R23, R12, +INF , P0 ;  /* 0x7f8000000c177808 */ /* 0x000fc80000000000 */
[----:B------:R0:W1:Y:S01]  /*2cb0*/  MUFU.RSQ R14, R23 ;  /* 0x00000017000e7308 */ /* 0x0000620000001400 */
[----:B------:R-:W-:Y:S01]  /*2cc0*/  VIADD R12, R23, 0xf3000000 ;  /* 0xf3000000170c7836 */ /* 0x000fe20000000000 */
[----:B------:R-:W-:-:S04]  /*2cd0*/  I2FP.F32.U32 R2, R2 ;  /* 0x0000000200027245 */ /* 0x000fc80000201000 */
[----:B------:R-:W-:Y:S01]  /*2ce0*/  ISETP.GT.U32.AND P0, PT, R12, 0x727fffff, PT ;  /* 0x727fffff0c00780c */ /* 0x000fe20003f04070 */
[----:B------:R-:W-:Y:S01]  /*2cf0*/  FFMA R6, R2, R3, 7.314590599882819788e-10 ;  /* 0x30490fdb02067423 */ /* 0x000fe20000000003 */
[----:B------:R-:W-:Y:S02]  /*2d00*/  IMAD.MOV.U32 R3, RZ, RZ, R7 ;  /* 0x000000ffff037224 */ /* 0x000fe400078e0007 */
[----:B------:R-:W-:Y:S02]  /*2d10*/  IMAD.MOV.U32 R7, RZ, RZ, R5 ;  /* 0x000000ffff077224 */ /* 0x000fe400078e0005 */
[----:B------:R-:W-:Y:S02]  /*2d20*/  IMAD.MOV.U32 R2, RZ, RZ, R15 ;  /* 0x000000ffff027224 */ /* 0x000fe400078e000f */
[----:B------:R-:W-:-:S04]  /*2d30*/  IMAD.WIDE R12, R19, 0x4, R8 ;  /* 0x00000004130c7825 */ /* 0x000fc800078e0208 */
[----:B------:R-:W-:Y:S01]  /*2d40*/  IMAD.MOV.U32 R5, RZ, RZ, R4 ;  /* 0x000000ffff057224 */ /* 0x000fe200078e0004 */
[----:B01----:R-:W-:Y:S06]  /*2d50*/  @!P0 BRA `(.L_x_16) ;  /* 0x00000000001c8947 */ /* 0x003fec0003800000 */
[----:B------:R-:W-:Y:S01]  /*2d60*/  BSSY.RECONVERGENT B1, `(.L_x_17) ;  /* 0x0000004000017945 */ /* 0x000fe20003800200 */
[----:B------:R-:W-:Y:S01]  /*2d70*/  IMAD.MOV.U32 R4, RZ, RZ, R23 ;  /* 0x000000ffff047224 */ /* 0x000fe200078e0017 */
[----:B------:R-:W-:-:S07]  /*2d80*/  MOV R14, 0x2da0 ;  /* 0x00002da0000e7802 */ /* 0x000fce0000000f00 */
[----:B------:R-:W-:Y:S05]  /*2d90*/  CALL.REL.NOINC `($__internal_0_$__cuda_sm20_sqrt_rn_f32_slowpath) ;  /* 0x0000000800087944 */ /* 0x000fea0003c00000 */
[----:B------:R-:W-:Y:S05]  /*2da0*/  BSYNC.RECONVERGENT B1 ;  /* 0x0000000000017941 */ /* 0x000fea0003800200 */
.L_x_17:
[----:B------:R-:W-:Y:S01]  /*2db0*/  IMAD.MOV.U32 R4, RZ, RZ, R23 ;  /* 0x000000ffff047224 */ /* 0x000fe200078e0017 */
[----:B------:R-:W-:Y:S06]  /*2dc0*/  BRA `(.L_x_18) ;  /* 0x0000000000107947 */ /* 0x000fec0003800000 */
.L_x_16:
[----:B------:R-:W-:Y:S01]  /*2dd0*/  FMUL.FTZ R4, R23, R14 ;  /* 0x0000000e17047220 */ /* 0x000fe20000410000 */
[----:B------:R-:W-:-:S03]  /*2de0*/  FMUL.FTZ R14, R14, 0.5 ;  /* 0x3f0000000e0e7820 */ /* 0x000fc60000410000 */
[----:B------:R-:W-:-:S04]  /*2df0*/  FFMA R15, -R4, R4, R23 ;  /* 0x00000004040f7223 */ /* 0x000fc80000000117 */
[----:B------:R-:W-:-:S07]  /*2e00*/  FFMA R4, R15, R14, R4 ;  /* 0x0000000e0f047223 */ /* 0x000fce0000000004 */
.L_x_18:
[----:B------:R-:W-:Y:S05]  /*2e10*/  BSYNC.RECONVERGENT B0 ;  /* 0x0000000000007941 */ /* 0x000fea0003800200 */
.L_x_15:
[----:B------:R-:W-:Y:S01]  /*2e20*/  FMUL.RZ R22, R6, 0.15915493667125701904 ;  /* 0x3e22f98306167820 */ /* 0x000fe2000040c000 */
[----:B------:R-:W-:Y:S01]  /*2e30*/  IMAD.MOV.U32 R24, RZ, RZ, 0x3bbb989d ;  /* 0x3bbb989dff187424 */ /* 0x000fe200078e00ff */
[----:B------:R-:W-:Y:S01]  /*2e40*/  UIADD3 UR4, UPT, UPT, UR4, 0x2, URZ ;  /* 0x0000000204047890 */ /* 0x000fe2000fffe0ff */
[----:B------:R-:W-:Y:S01]  /*2e50*/  IMAD.MOV.U32 R25, RZ, RZ, 0x437c0000 ;  /* 0x437c0000ff197424 */ /* 0x000fe200078e00ff */
[----:B------:R-:W0:Y:S01]  /*2e60*/  MUFU.SIN R15, R22 ;  /* 0x00000016000f7308 */ /* 0x000e220000000400 */
[----:B------:R-:W-:Y:S01]  /*2e70*/  VIADD R19, R19, 0x2 ;  /* 0x0000000213137836 */ /* 0x000fe20000000000 */
[----:B------:R-:W-:Y:S01]  /*2e80*/  UISETP.NE.AND UP0, UPT, UR4, URZ, UPT ;  /* 0x000000ff0400728c */ /* 0x000fe2000bf05270 */
[----:B------:R-:W-:-:S05]  /*2e90*/  VIADD R20, R20, 0x2 ;  /* 0x0000000214147836 */ /* 0x000fca0000000000 */
[----:B------:R-:W1:Y:S01]  /*2ea0*/  MUFU.COS R23, R22 ;  /* 0x0000001600177308 */ /* 0x000e620000000000 */
[----:B0-----:R-:W-:-:S04]  /*2eb0*/  FMUL R14, R15, R4 ;  /* 0x000000040f0e7220 */ /* 0x001fc80000400000 */
[----:B------:R-:W-:Y:S01]  /*2ec0*/  FFMA R14, R17, R14, R16 ;  /* 0x0000000e110e7223 */ /* 0x000fe20000000010 */
[----:B-1----:R-:W-:-:S03]  /*2ed0*/  FMUL R15, R23, R4 ;  /* 0x00000004170f7220 */ /* 0x002fc60000400000 */
[----:B------:R-:W-:Y:S01]  /*2ee0*/  FFMA.SAT R6, R14, R24, 0.5 ;  /* 0x3f0000000e067423 */ /* 0x000fe20000002018 */
[----:B------:R-:W-:-:S03]  /*2ef0*/  FFMA R15, R17, R15, R16 ;  /* 0x0000000f110f7223 */ /* 0x000fc60000000010 */
[----:B------:R-:W-:Y:S01]  /*2f00*/  FFMA.RM R6, R6, R25, 12582913 ;  /* 0x4b40000106067423 */ /* 0x000fe20000004019 */
[----:B------:R-:W-:-:S03]  /*2f10*/  FFMA.SAT R4, R15, R24, 0.5 ;  /* 0x3f0000000f047423 */ /* 0x000fc60000002018 */
[C---:B------:R-:W-:Y:S01]  /*2f20*/  FADD R23, R6.reuse, -12583039 ;  /* 0xcb40007f06177421 */ /* 0x040fe20000000000 */
[----:B------:R-:W-:Y:S02]  /*2f30*/  IMAD.SHL.U32 R6, R6, 0x800000, RZ ;  /* 0x0080000006067824 */ /* 0x000fe400078e00ff */
[----:B------:R-:W-:Y:S01]  /*2f40*/  FFMA.RM R4, R4, R25, 12582913 ;  /* 0x4b40000104047423 */ /* 0x000fe20000004019 */
[----:B------:R-:W-:-:S03]  /*2f50*/  FFMA R23, R14, 1.4426950216293334961, -R23 ;  /* 0x3fb8aa3b0e177823 */ /* 0x000fc60000000817 */
[----:B------:R-:W-:Y:S01]  /*2f60*/  FADD R22, R4, -12583039 ;  /* 0xcb40007f04167421 */ /* 0x000fe20000000000 */
[----:B------:R-:W-:Y:S01]  /*2f70*/  FFMA R23, R14, 1.925963033500011079e-08, R23 ;  /* 0x32a570600e177823 */ /* 0x000fe20000000017 */
[----:B------:R-:W-:Y:S02]  /*2f80*/  IMAD.SHL.U32 R4, R4, 0x800000, RZ ;  /* 0x0080000004047824 */ /* 0x000fe400078e00ff */
[----:B------:R-:W-:-:S03]  /*2f90*/  FFMA R22, R15, 1.4426950216293334961, -R22 ;  /* 0x3fb8aa3b0f167823 */ /* 0x000fc60000000816 */
[----:B------:R-:W0:Y:S01]  /*2fa0*/  MUFU.EX2 R23, R23 ;  /* 0x0000001700177308 */ /* 0x000e220000000800 */
[----:B------:R-:W-:-:S07]  /*2fb0*/  FFMA R22, R15, 1.925963033500011079e-08, R22 ;  /* 0x32a570600f167823 */ /* 0x000fce0000000016 */
[----:B------:R-:W1:Y:S01]  /*2fc0*/  MUFU.EX2 R25, R22 ;  /* 0x0000001600197308 */ /* 0x000e620000000800 */
[----:B0-----:R-:W-:Y:S01]  /*2fd0*/  FMUL R15, R6, R23 ;  /* 0x00000017060f7220 */ /* 0x001fe20000400000 */
[----:B------:R-:W-:Y:S02]  /*2fe0*/  IMAD.MOV.U32 R6, RZ, RZ, R21 ;  /* 0x000000ffff067224 */ /* 0x000fe400078e0015 */
[----:B-1----:R-:W-:Y:S01]  /*2ff0*/  FMUL R4, R4, R25 ;  /* 0x0000001904047220 */ /* 0x002fe20000400000 */
[----:B------:R-:W-:Y:S01]  /*3000*/  FMUL R25, R15, R0 ;  /* 0x000000000f197220 */ /* 0x000fe20000400000 */
[----:B------:R-:W-:-:S03]  /*3010*/  VIADD R15, R2, 0xb0f8a ;  /* 0x000b0f8a020f7836 */ /* 0x000fc60000000000 */
[----:B------:R-:W-:Y:S01]  /*3020*/  FMUL R0, R25, R4 ;  /* 0x0000000419007220 */ /* 0x000fe20000400000 */
[----:B------:R0:W-:Y:S04]  /*3030*/  STG.E desc[UR6][R12.64+-0x4], R25 ;  /* 0xfffffc190c007986 */ /* 0x0001e8000c101906 */
[----:B------:R0:W-:Y:S01]  /*3040*/  STG.E desc[UR6][R12.64], R0 ;  /* 0x000000000c007986 */ /* 0x0001e2000c101906 */
[----:B------:R-:W-:Y:S05]  /*3050*/  BRA.U UP0, `(.L_x_19) ;  /* 0xfffffff900587547 */ /* 0x000fea000b83ffff */
[----:B0-----:R-:W-:Y:S02]  /*3060*/  VIADD R13, R20, 0x1 ;  /* 0x00000001140d7836 */ /* 0x001fe40000000000 */
[----:B------:R-:W-:-:S07]  /*3070*/  IMAD.MOV.U32 R6, RZ, RZ, R21 ;  /* 0x000000ffff067224 */ /* 0x000fce00078e0015 */
.L_x_14:
[----:B------:R-:W0:Y:S02]  /*3080*/  LDC R4, c[0x0][0x398] ;  /* 0x0000e600ff047b82 */ /* 0x000e240000000800 */
[----:B0-----:R-:W-:-:S04]  /*3090*/  LOP3.LUT R4, R4, 0x1, RZ, 0xc0, !PT ;  /* 0x0000000104047812 */ /* 0x001fc800078ec0ff */
[----:B------:R-:W-:-:S13]  /*30a0*/  ISETP.NE.U32.AND P0, PT, R4, 0x1, PT ;  /* 0x000000010400780c */ /* 0x000fda0003f05070 */
[----:B------:R-:W-:Y:S05]  /*30b0*/  @P0 EXIT ;  /* 0x000000000000094d */ /* 0x000fea0003800000 */
[----:B------:R-:W-:Y:S01]  /*30c0*/  SHF.R.U32.HI R4, RZ, 0x2, R3 ;  /* 0x00000002ff047819 */ /* 0x000fe20000011603 */
[----:B------:R-:W-:Y:S01]  /*30d0*/  IMAD.MOV.U32 R12, RZ, RZ, 0x3e055027 ;  /* 0x3e055027ff0c7424 */ /* 0x000fe200078e00ff */
[----:B------:R-:W-:Y:S02]  /*30e0*/  BSSY.RECONVERGENT B0, `(.L_x_20) ;  /* 0x000003b000007945 */ /* 0x000fe40003800200 */
[----:B------:R-:W-:Y:S01]  /*30f0*/  LOP3.LUT R4, R4, R3, RZ, 0x3c, !PT ;  /* 0x0000000304047212 */ /* 0x000fe200078e3cff */
[----:B------:R-:W-:-:S04]  /*3100*/  IMAD.SHL.U32 R3, R5, 0x10, RZ ;  /* 0x0000001005037824 */ /* 0x000fc800078e00ff */
[----:B------:R-:W-:-:S05]  /*3110*/  IMAD.SHL.U32 R7, R4, 0x2, RZ ;  /* 0x0000000204077824 */ /* 0x000fca00078e00ff */
[----:B------:R-:W-:-:S04]  /*3120*/  LOP3.LUT R4, R4, R7, R3, 0x96, !PT ;  /* 0x0000000704047212 */ /* 0x000fc800078e9603 */
[----:B------:R-:W-:Y:S01]  /*3130*/  LOP3.LUT R5, R4, R5, RZ, 0x3c, !PT ;  /* 0x0000000504057212 */ /* 0x000fe200078e3cff */
[----:B------:R-:W-:-:S03]  /*3140*/  IMAD.MOV.U32 R4, RZ, RZ, 0x2f800000 ;  /* 0x2f800000ff047424 */ /* 0x000fc600078e00ff */
[----:B------:R-:W-:-:S04]  /*3150*/  IADD3 R3, PT, PT, R2, 0x587c5, R5 ;  /* 0x000587c502037810 */ /* 0x000fc80007ffe005 */
[----:B------:R-:W-:-:S05]  /*3160*/  I2FP.F32.U32 R3, R3 ;  /* 0x0000000300037245 */ /* 0x000fca0000201000 */
[----:B------:R-:W-:-:S05]  /*3170*/  FFMA R3, R3, R4, 1.1641532182693481445e-10 ;  /* 0x2f00000003037423 */ /* 0x000fca0000000004 */
[----:B------:R-:W-:-:S13]  /*3180*/  FSETP.GEU.AND P0, PT, R3, 1.175494350822287508e-38, PT ;  /* 0x008000000300780b */ /* 0x000fda0003f0e000 */
[----:B------:R-:W-:-:S04]  /*3190*/  @!P0 FMUL R3, R3, 8388608 ;  /* 0x4b00000003038820 */ /* 0x000fc80000400000 */
[----:B------:R-:W-:-:S05]  /*31a0*/  VIADD R4, R3, 0xc0d55555 ;  /* 0xc0d5555503047836 */ /* 0x000fca0000000000 */
[----:B------:R-:W-:-:S04]  /*31b0*/  LOP3.LUT R8, R4, 0xff800000, RZ, 0xc0, !PT ;  /* 0xff80000004087812 */ /* 0x000fc800078ec0ff */
[----:B------:R-:W-:Y:S01]  /*31c0*/  I2FP.F32.S32 R7, R8 ;  /* 0x0000000800077245 */ /* 0x000fe20000201400 */
[----:B------:R-:W-:Y:S02]  /*31d0*/  IMAD.IADD R4, R3, 0x1, -R8 ;  /* 0x0000000103047824 */ /* 0x000fe400078e0a08 */
[----:B------:R-:W-:Y:S02]  /*31e0*/  IMAD.MOV.U32 R8, RZ, RZ, 0x7f800000 ;  /* 0x7f800000ff087424 */ /* 0x000fe400078e00ff */
        /* <DEDUP_REMOVED lines=8> */
[----:B------:R-:W-:Y:S01]  /*3270*/  FFMA R12, R9, R4, -0.5 ;  /* 0xbf000000090c7423 */ /* 0x000fe20000000004 */
[----:B------:R-:W-:Y:S02]  /*3280*/  FSEL R4, RZ, -23, P0 ;  /* 0xc1b80000ff047808 */ /* 0x000fe40000000000 */
[----:B------:R-:W-:Y:S01]  /*3290*/  ISETP.GT.U32.AND P0, PT, R3, 0x7f7fffff, PT ;  /* 0x7f7fffff0300780c */ /* 0x000fe20003f04070 */
[----:B------:R-:W-:Y:S02]  /*32a0*/  FMUL R12, R9, R12 ;  /* 0x0000000c090c7220 */ /* 0x000fe40000400000 */
[----:B------:R-:W-:Y:S01]  /*32b0*/  FFMA R4, R7, 1.1920928955078125e-07, R4 ;  /* 0x3400000007047823 */ /* 0x000fe20000000004 */
[----:B------:R-:W-:Y:S01]  /*32c0*/  SHF.R.U32.HI R7, RZ, 0x2, R6 ;  /* 0x00000002ff077819 */ /* 0x000fe20000011606 */
[----:B------:R-:W-:-:S03]  /*32d0*/  FFMA R9, R9, R12, R9 ;  /* 0x0000000c09097223 */ /* 0x000fc60000000009 */
[----:B------:R-:W-:Y:S01]  /*32e0*/  LOP3.LUT R7, R7, R6, RZ, 0x3c, !PT ;  /* 0x0000000607077212 */ /* 0x000fe200078e3cff */
[----:B------:R-:W-:Y:S01]  /*32f0*/  FFMA R9, R4, 0.69314718246459960938, R9 ;  /* 0x3f31721804097823 */ /* 0x000fe20000000009 */
[----:B------:R-:W-:-:S03]  /*3300*/  IMAD.SHL.U32 R4, R5, 0x10, RZ ;  /* 0x0000001005047824 */ /* 0x000fc600078e00ff */
[C---:B------:R-:W-:Y:S01]  /*3310*/  @P0 FFMA R9, R3.reuse, R8, +INF ;  /* 0x7f80000003090423 */ /* 0x040fe20000000008 */
[----:B------:R-:W-:Y:S01]  /*3320*/  FSETP.NEU.AND P0, PT, R3, RZ, PT ;  /* 0x000000ff0300720b */ /* 0x000fe20003f0d000 */
[----:B------:R-:W-:Y:S02]  /*3330*/  IMAD.SHL.U32 R6, R7, 0x2, RZ ;  /* 0x0000000207067824 */ /* 0x000fe400078e00ff */
[----:B------:R-:W-:-:S03]  /*3340*/  FMUL R9, R9, -2 ;  /* 0xc000000009097820 */ /* 0x000fc60000400000 */
[----:B------:R-:W-:Y:S02]  /*3350*/  LOP3.LUT R4, R7, R6, R4, 0x96, !PT ;  /* 0x0000000607047212 */ /* 0x000fe400078e9604 */
[----:B------:R-:W-:Y:S02]  /*3360*/  FSEL R9, R9, +INF , P0 ;  /* 0x7f80000009097808 */ /* 0x000fe40000000000 */
[----:B------:R-:W-:Y:S02]  /*3370*/  LOP3.LUT R5, R4, R5, RZ, 0x3c, !PT ;  /* 0x0000000504057212 */ /* 0x000fe400078e3cff */
[----:B------:R0:W1:Y:S01]  /*3380*/  MUFU.RSQ R4, R9 ;  /* 0x0000000900047308 */ /* 0x0000620000001400 */
[----:B------:R-:W-:Y:S01]  /*3390*/  VIADD R3, R9, 0xf3000000 ;  /* 0xf300000009037836 */ /* 0x000fe20000000000 */
[----:B------:R-:W-:Y:S01]  /*33a0*/  IADD3 R5, PT, PT, R2, 0xb0f8a, R5 ;  /* 0x000b0f8a02057810 */ /* 0x000fe20007ffe005 */
[----:B------:R-:W-:-:S03]  /*33b0*/  IMAD.MOV.U32 R2, RZ, RZ, 0x30c90fdb ;  /* 0x30c90fdbff027424 */ /* 0x000fc600078e00ff */
[----:B------:R-:W-:Y:S02]  /*33c0*/  ISETP.GT.U32.AND P0, PT, R3, 0x727fffff, PT ;  /* 0x727fffff0300780c */ /* 0x000fe40003f04070 */
[----:B------:R-:W-:-:S05]  /*33d0*/  I2FP.F32.U32 R5, R5 ;  /* 0x0000000500057245 */ /* 0x000fca0000201000 */
[----:B------:R-:W-:-:S06]  /*33e0*/  FFMA R5, R5, R2, 7.314590599882819788e-10 ;  /* 0x30490fdb05057423 */ /* 0x000fcc0000000002 */
[----:B01----:R-:W-:Y:S05]  /*33f0*/  @!P0 BRA `(.L_x_21) ;  /* 0x0000000000148947 */ /* 0x003fea0003800000 */
[----:B------:R-:W-:Y:S01]  /*3400*/  IMAD.MOV.U32 R4, RZ, RZ, R9 ;  /* 0x000000ffff047224 */ /* 0x000fe200078e0009 */
[----:B------:R-:W-:-:S07]  /*3410*/  MOV R14, 0x3430 ;  /* 0x00003430000e7802 */ /* 0x000fce0000000f00 */
[----:B------:R-:W-:Y:S05]  /*3420*/  CALL.REL.NOINC `($__internal_0_$__cuda_sm20_sqrt_rn_f32_slowpath) ;  /* 0x0000000000647944 */ /* 0x000fea0003c00000 */
[----:B------:R-:W-:Y:S01]  /*3430*/  IMAD.MOV.U32 R2, RZ, RZ, R23 ;  /* 0x000000ffff027224 */ /* 0x000fe200078e0017 */
[----:B------:R-:W-:Y:S06]  /*3440*/  BRA `(.L_x_22) ;  /* 0x0000000000107947 */ /* 0x000fec0003800000 */
.L_x_21:
[----:B------:R-:W-:Y:S01]  /*3450*/  FMUL.FTZ R2, R9, R4 ;  /* 0x0000000409027220 */ /* 0x000fe20000410000 */
[----:B------:R-:W-:-:S03]  /*3460*/  FMUL.FTZ R4, R4, 0.5 ;  /* 0x3f00000004047820 */ /* 0x000fc60000410000 */
[----:B------:R-:W-:-:S04]  /*3470*/  FFMA R3, -R2, R2, R9 ;  /* 0x0000000202037223 */ /* 0x000fc80000000109 */
[----:B------:R-:W-:-:S07]  /*3480*/  FFMA R2, R3, R4, R2 ;  /* 0x0000000403027223 */ /* 0x000fce0000000002 */
.L_x_22:
[----:B------:R-:W-:Y:S05]  /*3490*/  BSYNC.RECONVERGENT B0 ;  /* 0x0000000000007941 */ /* 0x000fea0003800200 */
.L_x_20:
[----:B------:R-:W-:Y:S01]  /*34a0*/  FMUL.RZ R4, R5, 0.15915493667125701904 ;  /* 0x3e22f98305047820 */ /* 0x000fe2000040c000 */
[----:B------:R-:W-:Y:S02]  /*34b0*/  IMAD.MOV.U32 R6, RZ, RZ, 0x437c0000 ;  /* 0x437c0000ff067424 */ /* 0x000fe400078e00ff */
[----:B------:R-:W-:Y:S01]  /*34c0*/  IMAD.WIDE R10, R13, 0x4, R10 ;  /* 0x000000040d0a7825 */ /* 0x000fe200078e020a */
[----:B------:R-:W0:Y:S03]  /*34d0*/  MUFU.SIN R3, R4 ;  /* 0x0000000400037308 */ /* 0x000e260000000400 */
[----:B0-----:R-:W-:Y:S01]  /*34e0*/  FMUL R2, R3, R2 ;  /* 0x0000000203027220 */ /* 0x001fe20000400000 */
[----:B------:R-:W-:-:S03]  /*34f0*/  IMAD.MOV.U32 R3, RZ, RZ, 0x3bbb989d ;  /* 0x3bbb989dff037424 */ /* 0x000fc600078e00ff */
[----:B------:R-:W-:-:S04]  /*3500*/  FFMA R2, R17, R2, R16 ;  /* 0x0000000211027223 */ /* 0x000fc80000000010 */
[----:B------:R-:W-:-:S04]  /*3510*/  FFMA.SAT R3, R2, R3, 0.5 ;  /* 0x3f00000002037423 */ /* 0x000fc80000002003 */
[----:B------:R-:W-:-:S04]  /*3520*/  FFMA.RM R3, R3, R6, 12582913 ;  /* 0x4b40000103037423 */ /* 0x000fc80000004006 */
[C---:B------:R-:W-:Y:S01]  /*3530*/  FADD R5, R3.reuse, -12583039 ;  /* 0xcb40007f03057421 */ /* 0x040fe20000000000 */
[----:B------:R-:W-:-:S03]  /*3540*/  IMAD.SHL.U32 R3, R3, 0x800000, RZ ;  /* 0x0080000003037824 */ /* 0x000fc600078e00ff */
[----:B------:R-:W-:-:S04]  /*3550*/  FFMA R5, R2, 1.4426950216293334961, -R5 ;  /* 0x3fb8aa3b02057823 */ /* 0x000fc80000000805 */
[----:B------:R-:W-:-:S04]  /*3560*/  FFMA R5, R2, 1.925963033500011079e-08, R5 ;  /* 0x32a5706002057823 */ /* 0x000fc80000000005 */
[----:B------:R-:W0:Y:S02]  /*3570*/  MUFU.EX2 R2, R5 ;  /* 0x0000000500027308 */ /* 0x000e240000000800 */
[----:B0-----:R-:W-:-:S04]  /*3580*/  FMUL R3, R3, R2 ;  /* 0x0000000203037220 */ /* 0x001fc80000400000 */
[----:B------:R-:W-:-:S05]  /*3590*/  FMUL R3, R3, R0 ;  /* 0x0000000003037220 */ /* 0x000fca0000400000 */
[----:B------:R-:W-:Y:S01]  /*35a0*/  STG.E desc[UR6][R10.64], R3 ;  /* 0x000000030a007986 */ /* 0x000fe2000c101906 */
[----:B------:R-:W-:Y:S05]  /*35b0*/  EXIT ;  /* 0x000000000000794d */ /* 0x000fea0003800000 */
        .weak           $__internal_0_$__cuda_sm20_sqrt_rn_f32_slowpath
        .type           $__internal_0_$__cuda_sm20_sqrt_rn_f32_slowpath,@function
        .size           $__internal_0_$__cuda_sm20_sqrt_rn_f32_slowpath,(.L_x_25 - $__internal_0_$__cuda_sm20_sqrt_rn_f32_slowpath)
$__internal_0_$__cuda_sm20_sqrt_rn_f32_slowpath:
[----:B------:R-:W-:-:S13]  /*35c0*/  LOP3.LUT P0, RZ, R4, 0x7fffffff, RZ, 0xc0, !PT ;  /* 0x7fffffff04ff7812 */ /* 0x000fda000780c0ff */
[----:B------:R-:W-:Y:S01]  /*35d0*/  @!P0 IMAD.MOV.U32 R23, RZ, RZ, R4 ;  /* 0x000000ffff178224 */ /* 0x000fe200078e0004 */
[----:B------:R-:W-:Y:S06]  /*35e0*/  @!P0 BRA `(.L_x_23) ;  /* 0x0000000000408947 */ /* 0x000fec0003800000 */
[----:B------:R-:W-:-:S13]  /*35f0*/  FSETP.GEU.FTZ.AND P0, PT, R4, RZ, PT ;  /* 0x000000ff0400720b */ /* 0x000fda0003f1e000 */
[----:B------:R-:W-:Y:S01]  /*3600*/  @!P0 IMAD.MOV.U32 R23, RZ, RZ, 0x7fffffff ;  /* 0x7fffffffff178424 */ /* 0x000fe200078e00ff */
[----:B------:R-:W-:Y:S06]  /*3610*/  @!P0 BRA `(.L_x_23) ;  /* 0x0000000000348947 */ /* 0x000fec0003800000 */
[----:B------:R-:W-:-:S13]  /*3620*/  FSETP.GTU.FTZ.AND P0, PT, |R4|, +INF , PT ;  /* 0x7f8000000400780b */ /* 0x000fda0003f1c200 */
[----:B------:R-:W-:Y:S01]  /*3630*/  @P0 FADD.FTZ R23, R4, 1 ;  /* 0x3f80000004170421 */ /* 0x000fe20000010000 */
[----:B------:R-:W-:Y:S06]  /*3640*/  @P0 BRA `(.L_x_23) ;  /* 0x0000000000280947 */ /* 0x000fec0003800000 */
[----:B------:R-:W-:-:S13]  /*3650*/  FSETP.NEU.FTZ.AND P0, PT, |R4|, +INF , PT ;  /* 0x7f8000000400780b */ /* 0x000fda0003f1d200 */
[----:B------:R-:W-:-:S04]  /*3660*/  @P0 FFMA R24, R4, 1.84467440737095516160e+19, RZ ;  /* 0x5f80000004180823 */ /* 0x000fc800000000ff */
[----:B------:R-:W0:Y:S02]  /*3670*/  @P0 MUFU.RSQ R25, R24 ;  /* 0x0000001800190308 */ /* 0x000e240000001400 */
[----:B0-----:R-:W-:Y:S01]  /*3680*/  @P0 FMUL.FTZ R15, R24, R25 ;  /* 0x00000019180f0220 */ /* 0x001fe20000410000 */
[----:B------:R-:W-:-:S03]  /*3690*/  @P0 FMUL.FTZ R22, R25, 0.5 ;  /* 0x3f00000019160820 */ /* 0x000fc60000410000 */
[----:B------:R-:W-:-:S04]  /*36a0*/  @P0 FADD.FTZ R23, -R15, -RZ ;  /* 0x800000ff0f170221 */ /* 0x000fc80000010100 */
[----:B------:R-:W-:Y:S01]  /*36b0*/  @P0 FFMA R26, R15, R23, R24 ;  /* 0x000000170f1a0223 */ /* 0x000fe20000000018 */
[----:B------:R-:W-:-:S03]  /*36c0*/  @!P0 IMAD.MOV.U32 R23, RZ, RZ, R4 ;  /* 0x000000ffff178224 */ /* 0x000fc600078e0004 */
[----:B------:R-:W-:-:S04]  /*36d0*/  @P0 FFMA R22, R26, R22, R15 ;  /* 0x000000161a160223 */ /* 0x000fc8000000000f */
[----:B------:R-:W-:-:S07]  /*36e0*/  @P0 FMUL.FTZ R23, R22, 2.3283064365386962891e-10 ;  /* 0x2f80000016170820 */ /* 0x000fce0000410000 */
.L_x_23:
[----:B------:R-:W-:-:S04]  /*36f0*/  IMAD.MOV.U32 R15, RZ, RZ, 0x0 ;  /* 0x00000000ff0f7424 */ /* 0x000fc800078e00ff */
[----:B------:R-:W-:Y:S05]  /*3700*/  RET.REL.NODEC R14 `(_Z18monte_carlo_kernelPfffffiiy) ;  /* 0xffffffc80e3c7950 */ /* 0x000fea0003c3ffff */
.L_x_24:
[----:B------:R-:W-:-:S00]  /*3710*/  BRA `(.L_x_24) ;  /* 0xfffffffc00fc7947 */ /* 0x000fc0000383ffff */
[----:B------:R-:W-:-:S00]  /*3720*/  NOP ;  /* 0x0000000000007918 */ /* 0x000fc00000000000 */
        /* <DEDUP_REMOVED lines=13> */
.L_x_25:


//--------------------- .nv.global.init           --------------------------
	.section	.nv.global.init,"aw",@progbits
	.align	4
.nv.global.init:
	.type		mrg32k3aM1SubSeq,@object
	.size		mrg32k3aM1SubSeq,(mrg32k3aM2SubSeq - mrg32k3aM1SubSeq)
mrg32k3aM1SubSeq:
        /*0000*/ 	.byte	0x0b, 0xcc, 0xee, 0x04, 0x73, 0x29, 0x8b, 0x6f, 0xf6, 0x53, 0x03, 0xf6, 0x23, 0xf6, 0xea, 0xda
        /* <DEDUP_REMOVED lines=125> */
	.type		mrg32k3aM2SubSeq,@object
	.size		mrg32k3aM2SubSeq,(mrg32k3aM1 - mrg32k3aM2SubSeq)
mrg32k3aM2SubSeq:
        /* <DEDUP_REMOVED lines=126> */
	.type		mrg32k3aM1,@object
	.size		mrg32k3aM1,(mrg32k3aM1Seq - mrg32k3aM1)
mrg32k3aM1:
        /* <DEDUP_REMOVED lines=144> */
	.type		mrg32k3aM1Seq,@object
	.size		mrg32k3aM1Seq,(mrg32k3aM2 - mrg32k3aM1Seq)
mrg32k3aM1Seq:
        /* <DEDUP_REMOVED lines=144> */
	.type		mrg32k3aM2,@object
	.size		mrg32k3aM2,(mrg32k3aM2Seq - mrg32k3aM2)
mrg32k3aM2:
        /* <DEDUP_REMOVED lines=144> */
	.type		mrg32k3aM2Seq,@object
	.size		mrg32k3aM2Seq,(precalc_xorwow_matrix - mrg32k3aM2Seq)
mrg32k3aM2Seq:
        /* <DEDUP_REMOVED lines=144> */
	.type		precalc_xorwow_matrix,@object
	.size		precalc_xorwow_matrix,(precalc_xorwow_offset_matrix - precalc_xorwow_matrix)
precalc_xorwow_matrix:
        /* <DEDUP_REMOVED lines=6400> */
	.type		precalc_xorwow_offset_matrix,@object
	.size		precalc_xorwow_offset_matrix,(.L_1 - precalc_xorwow_offset_matrix)
precalc_xorwow_offset_matrix:
        /* <DEDUP_REMOVED lines=6400> */
.L_1:


//--------------------- .nv.shared.reserved.0     --------------------------
	.section	.nv.shared.reserved.0,"aw",@nobits
	.weak		__nv_reservedSMEM_offset_0_alias
	.size		__nv_reservedSMEM_offset_0_alias, 0, 64
	.other		__nv_reservedSMEM_offset_0_alias,@"STO_CUDA_RESERVED_SHARED STV_DEFAULT"
__nv_reservedSMEM_offset_0_alias:
	.zero		0
	.zero		64


//--------------------- .nv.constant0._Z18monte_carlo_kernelPfffffiiy --------------------------
	.section	.nv.constant0._Z18monte_carlo_kernelPfffffiiy,"a",@progbits
	.sectionflags	@""
	.align	4
.nv.constant0._Z18monte_carlo_kernelPfffffiiy:
	.zero		936


//--------------------- SYMBOLS --------------------------

	.type		.nv.reservedSmem.offset0,@object
	.size		.nv.reservedSmem.offset0,0x4
